//
// Generated by NVIDIA NVVM Compiler
//
// Compiler Build ID: CL-36424714
// Cuda compilation tools, release 13.0, V13.0.88
// Based on NVVM 20.0.0
//

.version 9.0
.target sm_100
.address_size 64

	// .globl	_Z15matrixMulSharedPfS_S_i
// _ZZ15matrixMulSharedPfS_S_iE4Asub has been demoted
// _ZZ15matrixMulSharedPfS_S_iE4Bsub has been demoted

.visible .entry _Z15matrixMulSharedPfS_S_i(
	.param .u64 .ptr .align 1 _Z15matrixMulSharedPfS_S_i_param_0,
	.param .u64 .ptr .align 1 _Z15matrixMulSharedPfS_S_i_param_1,
	.param .u64 .ptr .align 1 _Z15matrixMulSharedPfS_S_i_param_2,
	.param .u32 _Z15matrixMulSharedPfS_S_i_param_3
)
{
	.reg .pred 	%p<8>;
	.reg .b32 	%r<101>;
	.reg .b32 	%f<368>;
	.reg .b64 	%rd<48>;
	// demoted variable
	.shared .align 4 .b8 _ZZ15matrixMulSharedPfS_S_iE4Asub[1024];
	// demoted variable
	.shared .align 4 .b8 _ZZ15matrixMulSharedPfS_S_iE4Bsub[1024];
	ld.param.u32 	%r32, [_Z15matrixMulSharedPfS_S_i_param_3];
	mov.u32 	%r33, %ctaid.y;
	shl.b32 	%r34, %r33, 4;
	mov.u32 	%r1, %tid.y;
	add.s32 	%r2, %r34, %r1;
	mov.u32 	%r35, %ctaid.x;
	shl.b32 	%r3, %r35, 4;
	mov.u32 	%r4, %tid.x;
	add.s32 	%r5, %r3, %r4;
	shr.s32 	%r36, %r32, 31;
	shr.u32 	%r37, %r36, 28;
	add.s32 	%r38, %r32, %r37;
	shr.s32 	%r6, %r38, 4;
	setp.lt.s32 	%p1, %r32, 16;
	mov.f32 	%f367, 0f00000000;
	@%p1 bra 	$L__BB0_9;
	mad.lo.s32 	%r7, %r32, %r2, %r4;
	shl.b32 	%r40, %r1, 6;
	mov.u32 	%r41, _ZZ15matrixMulSharedPfS_S_iE4Asub;
	add.s32 	%r8, %r41, %r40;
	add.s32 	%r42, %r6, -1;
	setp.lt.u32 	%p2, %r42, 3;
	mov.f32 	%f367, 0f00000000;
	mov.b32 	%r100, 0;
	@%p2 bra 	$L__BB0_4;
	and.b32  	%r100, %r6, 134217724;
	neg.s32 	%r98, %r100;
	add.s32 	%r97, %r7, 32;
	add.s32 	%r44, %r1, 48;
	mad.lo.s32 	%r45, %r32, %r44, %r4;
	add.s32 	%r96, %r45, %r3;
	add.s32 	%r46, %r1, 32;
	mad.lo.s32 	%r47, %r32, %r46, %r4;
	add.s32 	%r95, %r47, %r3;
	add.s32 	%r48, %r1, 16;
	mad.lo.s32 	%r49, %r32, %r48, %r4;
	add.s32 	%r94, %r49, %r3;
	mad.lo.s32 	%r50, %r1, %r32, %r4;
	add.s32 	%r93, %r50, %r3;
	mov.f32 	%f367, 0f00000000;
$L__BB0_3:
	.pragma "nounroll";
	ld.param.u64 	%rd44, [_Z15matrixMulSharedPfS_S_i_param_1];
	ld.param.u64 	%rd41, [_Z15matrixMulSharedPfS_S_i_param_0];
	add.s32 	%r51, %r97, -32;
	cvta.to.global.u64 	%rd4, %rd41;
	mul.wide.u32 	%rd5, %r51, 4;
	add.s64 	%rd6, %rd4, %rd5;
	ld.global.f32 	%f14, [%rd6];
	shl.b32 	%r53, %r4, 2;
	add.s32 	%r54, %r8, %r53;
	st.shared.f32 	[%r54], %f14;
	cvta.to.global.u64 	%rd7, %rd44;
	mul.wide.u32 	%rd8, %r93, 4;
	add.s64 	%rd9, %rd7, %rd8;
	ld.global.f32 	%f15, [%rd9];
	mov.u32 	%r56, _ZZ15matrixMulSharedPfS_S_iE4Bsub;
	add.s32 	%r57, %r56, %r53;
	add.s32 	%r58, %r57, %r40;
	st.shared.f32 	[%r58], %f15;
	bar.sync 	0;
	ld.shared.f32 	%f16, [%r8];
	ld.shared.f32 	%f17, [%r57];
	fma.rn.f32 	%f18, %f16, %f17, %f367;
	ld.shared.f32 	%f19, [%r8+4];
	ld.shared.f32 	%f20, [%r57+64];
	fma.rn.f32 	%f21, %f19, %f20, %f18;
	ld.shared.f32 	%f22, [%r8+8];
	ld.shared.f32 	%f23, [%r57+128];
	fma.rn.f32 	%f24, %f22, %f23, %f21;
	ld.shared.f32 	%f25, [%r8+12];
	ld.shared.f32 	%f26, [%r57+192];
	fma.rn.f32 	%f27, %f25, %f26, %f24;
	ld.shared.f32 	%f28, [%r8+16];
	ld.shared.f32 	%f29, [%r57+256];
	fma.rn.f32 	%f30, %f28, %f29, %f27;
	ld.shared.f32 	%f31, [%r8+20];
	ld.shared.f32 	%f32, [%r57+320];
	fma.rn.f32 	%f33, %f31, %f32, %f30;
	ld.shared.f32 	%f34, [%r8+24];
	ld.shared.f32 	%f35, [%r57+384];
	fma.rn.f32 	%f36, %f34, %f35, %f33;
	ld.shared.f32 	%f37, [%r8+28];
	ld.shared.f32 	%f38, [%r57+448];
	fma.rn.f32 	%f39, %f37, %f38, %f36;
	ld.shared.f32 	%f40, [%r8+32];
	ld.shared.f32 	%f41, [%r57+512];
	fma.rn.f32 	%f42, %f40, %f41, %f39;
	ld.shared.f32 	%f43, [%r8+36];
	ld.shared.f32 	%f44, [%r57+576];
	fma.rn.f32 	%f45, %f43, %f44, %f42;
	ld.shared.f32 	%f46, [%r8+40];
	ld.shared.f32 	%f47, [%r57+640];
	fma.rn.f32 	%f48, %f46, %f47, %f45;
	ld.shared.f32 	%f49, [%r8+44];
	ld.shared.f32 	%f50, [%r57+704];
	fma.rn.f32 	%f51, %f49, %f50, %f48;
	ld.shared.f32 	%f52, [%r8+48];
	ld.shared.f32 	%f53, [%r57+768];
	fma.rn.f32 	%f54, %f52, %f53, %f51;
	ld.shared.f32 	%f55, [%r8+52];
	ld.shared.f32 	%f56, [%r57+832];
	fma.rn.f32 	%f57, %f55, %f56, %f54;
	ld.shared.f32 	%f58, [%r8+56];
	ld.shared.f32 	%f59, [%r57+896];
	fma.rn.f32 	%f60, %f58, %f59, %f57;
	ld.shared.f32 	%f61, [%r8+60];
	ld.shared.f32 	%f62, [%r57+960];
	fma.rn.f32 	%f63, %f61, %f62, %f60;
	bar.sync 	0;
	add.s32 	%r59, %r97, -16;
	mul.wide.u32 	%rd10, %r59, 4;
	add.s64 	%rd11, %rd4, %rd10;
	ld.global.f32 	%f64, [%rd11];
	st.shared.f32 	[%r54], %f64;
	mul.wide.u32 	%rd12, %r94, 4;
	add.s64 	%rd13, %rd7, %rd12;
	ld.global.f32 	%f65, [%rd13];
	st.shared.f32 	[%r58], %f65;
	bar.sync 	0;
	ld.shared.f32 	%f66, [%r8];
	ld.shared.f32 	%f67, [%r57];
	fma.rn.f32 	%f68, %f66, %f67, %f63;
	ld.shared.f32 	%f69, [%r8+4];
	ld.shared.f32 	%f70, [%r57+64];
	fma.rn.f32 	%f71, %f69, %f70, %f68;
	ld.shared.f32 	%f72, [%r8+8];
	ld.shared.f32 	%f73, [%r57+128];
	fma.rn.f32 	%f74, %f72, %f73, %f71;
	ld.shared.f32 	%f75, [%r8+12];
	ld.shared.f32 	%f76, [%r57+192];
	fma.rn.f32 	%f77, %f75, %f76, %f74;
	ld.shared.f32 	%f78, [%r8+16];
	ld.shared.f32 	%f79, [%r57+256];
	fma.rn.f32 	%f80, %f78, %f79, %f77;
	ld.shared.f32 	%f81, [%r8+20];
	ld.shared.f32 	%f82, [%r57+320];
	fma.rn.f32 	%f83, %f81, %f82, %f80;
	ld.shared.f32 	%f84, [%r8+24];
	ld.shared.f32 	%f85, [%r57+384];
	fma.rn.f32 	%f86, %f84, %f85, %f83;
	ld.shared.f32 	%f87, [%r8+28];
	ld.shared.f32 	%f88, [%r57+448];
	fma.rn.f32 	%f89, %f87, %f88, %f86;
	ld.shared.f32 	%f90, [%r8+32];
	ld.shared.f32 	%f91, [%r57+512];
	fma.rn.f32 	%f92, %f90, %f91, %f89;
	ld.shared.f32 	%f93, [%r8+36];
	ld.shared.f32 	%f94, [%r57+576];
	fma.rn.f32 	%f95, %f93, %f94, %f92;
	ld.shared.f32 	%f96, [%r8+40];
	ld.shared.f32 	%f97, [%r57+640];
	fma.rn.f32 	%f98, %f96, %f97, %f95;
	ld.shared.f32 	%f99, [%r8+44];
	ld.shared.f32 	%f100, [%r57+704];
	fma.rn.f32 	%f101, %f99, %f100, %f98;
	ld.shared.f32 	%f102, [%r8+48];
	ld.shared.f32 	%f103, [%r57+768];
	fma.rn.f32 	%f104, %f102, %f103, %f101;
	ld.shared.f32 	%f105, [%r8+52];
	ld.shared.f32 	%f106, [%r57+832];
	fma.rn.f32 	%f107, %f105, %f106, %f104;
	ld.shared.f32 	%f108, [%r8+56];
	ld.shared.f32 	%f109, [%r57+896];
	fma.rn.f32 	%f110, %f108, %f109, %f107;
	ld.shared.f32 	%f111, [%r8+60];
	ld.shared.f32 	%f112, [%r57+960];
	fma.rn.f32 	%f113, %f111, %f112, %f110;
	bar.sync 	0;
	add.s32 	%r60, %r97, 16;
	mul.wide.u32 	%rd14, %r97, 4;
	add.s64 	%rd15, %rd4, %rd14;
	ld.global.f32 	%f114, [%rd15];
	st.shared.f32 	[%r54], %f114;
	mul.wide.u32 	%rd16, %r95, 4;
	add.s64 	%rd17, %rd7, %rd16;
	ld.global.f32 	%f115, [%rd17];
	st.shared.f32 	[%r58], %f115;
	bar.sync 	0;
	ld.shared.f32 	%f116, [%r8];
	ld.shared.f32 	%f117, [%r57];
	fma.rn.f32 	%f118, %f116, %f117, %f113;
	ld.shared.f32 	%f119, [%r8+4];
	ld.shared.f32 	%f120, [%r57+64];
	fma.rn.f32 	%f121, %f119, %f120, %f118;
	ld.shared.f32 	%f122, [%r8+8];
	ld.shared.f32 	%f123, [%r57+128];
	fma.rn.f32 	%f124, %f122, %f123, %f121;
	ld.shared.f32 	%f125, [%r8+12];
	ld.shared.f32 	%f126, [%r57+192];
	fma.rn.f32 	%f127, %f125, %f126, %f124;
	ld.shared.f32 	%f128, [%r8+16];
	ld.shared.f32 	%f129, [%r57+256];
	fma.rn.f32 	%f130, %f128, %f129, %f127;
	ld.shared.f32 	%f131, [%r8+20];
	ld.shared.f32 	%f132, [%r57+320];
	fma.rn.f32 	%f133, %f131, %f132, %f130;
	ld.shared.f32 	%f134, [%r8+24];
	ld.shared.f32 	%f135, [%r57+384];
	fma.rn.f32 	%f136, %f134, %f135, %f133;
	ld.shared.f32 	%f137, [%r8+28];
	ld.shared.f32 	%f138, [%r57+448];
	fma.rn.f32 	%f139, %f137, %f138, %f136;
	ld.shared.f32 	%f140, [%r8+32];
	ld.shared.f32 	%f141, [%r57+512];
	fma.rn.f32 	%f142, %f140, %f141, %f139;
	ld.shared.f32 	%f143, [%r8+36];
	ld.shared.f32 	%f144, [%r57+576];
	fma.rn.f32 	%f145, %f143, %f144, %f142;
	ld.shared.f32 	%f146, [%r8+40];
	ld.shared.f32 	%f147, [%r57+640];
	fma.rn.f32 	%f148, %f146, %f147, %f145;
	ld.shared.f32 	%f149, [%r8+44];
	ld.shared.f32 	%f150, [%r57+704];
	fma.rn.f32 	%f151, %f149, %f150, %f148;
	ld.shared.f32 	%f152, [%r8+48];
	ld.shared.f32 	%f153, [%r57+768];
	fma.rn.f32 	%f154, %f152, %f153, %f151;
	ld.shared.f32 	%f155, [%r8+52];
	ld.shared.f32 	%f156, [%r57+832];
	fma.rn.f32 	%f157, %f155, %f156, %f154;
	ld.shared.f32 	%f158, [%r8+56];
	ld.shared.f32 	%f159, [%r57+896];
	fma.rn.f32 	%f160, %f158, %f159, %f157;
	ld.shared.f32 	%f161, [%r8+60];
	ld.shared.f32 	%f162, [%r57+960];
	fma.rn.f32 	%f163, %f161, %f162, %f160;
	bar.sync 	0;
	mul.wide.u32 	%rd18, %r60, 4;
	add.s64 	%rd19, %rd4, %rd18;
	ld.global.f32 	%f164, [%rd19];
	st.shared.f32 	[%r54], %f164;
	mul.wide.u32 	%rd20, %r96, 4;
	add.s64 	%rd21, %rd7, %rd20;
	ld.global.f32 	%f165, [%rd21];
	st.shared.f32 	[%r58], %f165;
	bar.sync 	0;
	ld.shared.f32 	%f166, [%r8];
	ld.shared.f32 	%f167, [%r57];
	fma.rn.f32 	%f168, %f166, %f167, %f163;
	ld.shared.f32 	%f169, [%r8+4];
	ld.shared.f32 	%f170, [%r57+64];
	fma.rn.f32 	%f171, %f169, %f170, %f168;
	ld.shared.f32 	%f172, [%r8+8];
	ld.shared.f32 	%f173, [%r57+128];
	fma.rn.f32 	%f174, %f172, %f173, %f171;
	ld.shared.f32 	%f175, [%r8+12];
	ld.shared.f32 	%f176, [%r57+192];
	fma.rn.f32 	%f177, %f175, %f176, %f174;
	ld.shared.f32 	%f178, [%r8+16];
	ld.shared.f32 	%f179, [%r57+256];
	fma.rn.f32 	%f180, %f178, %f179, %f177;
	ld.shared.f32 	%f181, [%r8+20];
	ld.shared.f32 	%f182, [%r57+320];
	fma.rn.f32 	%f183, %f181, %f182, %f180;
	ld.shared.f32 	%f184, [%r8+24];
	ld.shared.f32 	%f185, [%r57+384];
	fma.rn.f32 	%f186, %f184, %f185, %f183;
	ld.shared.f32 	%f187, [%r8+28];
	ld.shared.f32 	%f188, [%r57+448];
	fma.rn.f32 	%f189, %f187, %f188, %f186;
	ld.shared.f32 	%f190, [%r8+32];
	ld.shared.f32 	%f191, [%r57+512];
	fma.rn.f32 	%f192, %f190, %f191, %f189;
	ld.shared.f32 	%f193, [%r8+36];
	ld.shared.f32 	%f194, [%r57+576];
	fma.rn.f32 	%f195, %f193, %f194, %f192;
	ld.shared.f32 	%f196, [%r8+40];
	ld.shared.f32 	%f197, [%r57+640];
	fma.rn.f32 	%f198, %f196, %f197, %f195;
	ld.shared.f32 	%f199, [%r8+44];
	ld.shared.f32 	%f200, [%r57+704];
	fma.rn.f32 	%f201, %f199, %f200, %f198;
	ld.shared.f32 	%f202, [%r8+48];
	ld.shared.f32 	%f203, [%r57+768];
	fma.rn.f32 	%f204, %f202, %f203, %f201;
	ld.shared.f32 	%f205, [%r8+52];
	ld.shared.f32 	%f206, [%r57+832];
	fma.rn.f32 	%f207, %f205, %f206, %f204;
	ld.shared.f32 	%f208, [%r8+56];
	ld.shared.f32 	%f209, [%r57+896];
	fma.rn.f32 	%f210, %f208, %f209, %f207;
	ld.shared.f32 	%f211, [%r8+60];
	ld.shared.f32 	%f212, [%r57+960];
	fma.rn.f32 	%f367, %f211, %f212, %f210;
	bar.sync 	0;
	add.s32 	%r98, %r98, 4;
	add.s32 	%r97, %r97, 64;
	shl.b32 	%r61, %r32, 6;
	add.s32 	%r96, %r96, %r61;
	add.s32 	%r95, %r95, %r61;
	add.s32 	%r94, %r94, %r61;
	add.s32 	%r93, %r93, %r61;
	setp.ne.s32 	%p3, %r98, 0;
	@%p3 bra 	$L__BB0_3;
$L__BB0_4:
	and.b32  	%r29, %r6, 3;
	setp.eq.s32 	%p4, %r29, 0;
	@%p4 bra 	$L__BB0_9;
	setp.eq.s32 	%p5, %r29, 1;
	@%p5 bra 	$L__BB0_7;
	ld.param.u64 	%rd45, [_Z15matrixMulSharedPfS_S_i_param_1];
	ld.param.u64 	%rd42, [_Z15matrixMulSharedPfS_S_i_param_0];
	shl.b32 	%r62, %r100, 4;
	add.s32 	%r63, %r7, %r62;
	cvta.to.global.u64 	%rd22, %rd42;
	mul.wide.u32 	%rd23, %r63, 4;
	add.s64 	%rd24, %rd22, %rd23;
	ld.global.f32 	%f214, [%rd24];
	shl.b32 	%r65, %r4, 2;
	add.s32 	%r66, %r8, %r65;
	st.shared.f32 	[%r66], %f214;
	add.s32 	%r67, %r62, %r1;
	mad.lo.s32 	%r68, %r67, %r32, %r5;
	cvta.to.global.u64 	%rd25, %rd45;
	mul.wide.u32 	%rd26, %r68, 4;
	add.s64 	%rd27, %rd25, %rd26;
	ld.global.f32 	%f215, [%rd27];
	mov.u32 	%r70, _ZZ15matrixMulSharedPfS_S_iE4Bsub;
	add.s32 	%r71, %r70, %r65;
	add.s32 	%r72, %r71, %r40;
	st.shared.f32 	[%r72], %f215;
	bar.sync 	0;
	ld.shared.f32 	%f216, [%r8];
	ld.shared.f32 	%f217, [%r71];
	fma.rn.f32 	%f218, %f216, %f217, %f367;
	ld.shared.f32 	%f219, [%r8+4];
	ld.shared.f32 	%f220, [%r71+64];
	fma.rn.f32 	%f221, %f219, %f220, %f218;
	ld.shared.f32 	%f222, [%r8+8];
	ld.shared.f32 	%f223, [%r71+128];
	fma.rn.f32 	%f224, %f222, %f223, %f221;
	ld.shared.f32 	%f225, [%r8+12];
	ld.shared.f32 	%f226, [%r71+192];
	fma.rn.f32 	%f227, %f225, %f226, %f224;
	ld.shared.f32 	%f228, [%r8+16];
	ld.shared.f32 	%f229, [%r71+256];
	fma.rn.f32 	%f230, %f228, %f229, %f227;
	ld.shared.f32 	%f231, [%r8+20];
	ld.shared.f32 	%f232, [%r71+320];
	fma.rn.f32 	%f233, %f231, %f232, %f230;
	ld.shared.f32 	%f234, [%r8+24];
	ld.shared.f32 	%f235, [%r71+384];
	fma.rn.f32 	%f236, %f234, %f235, %f233;
	ld.shared.f32 	%f237, [%r8+28];
	ld.shared.f32 	%f238, [%r71+448];
	fma.rn.f32 	%f239, %f237, %f238, %f236;
	ld.shared.f32 	%f240, [%r8+32];
	ld.shared.f32 	%f241, [%r71+512];
	fma.rn.f32 	%f242, %f240, %f241, %f239;
	ld.shared.f32 	%f243, [%r8+36];
	ld.shared.f32 	%f244, [%r71+576];
	fma.rn.f32 	%f245, %f243, %f244, %f242;
	ld.shared.f32 	%f246, [%r8+40];
	ld.shared.f32 	%f247, [%r71+640];
	fma.rn.f32 	%f248, %f246, %f247, %f245;
	ld.shared.f32 	%f249, [%r8+44];
	ld.shared.f32 	%f250, [%r71+704];
	fma.rn.f32 	%f251, %f249, %f250, %f248;
	ld.shared.f32 	%f252, [%r8+48];
	ld.shared.f32 	%f253, [%r71+768];
	fma.rn.f32 	%f254, %f252, %f253, %f251;
	ld.shared.f32 	%f255, [%r8+52];
	ld.shared.f32 	%f256, [%r71+832];
	fma.rn.f32 	%f257, %f255, %f256, %f254;
	ld.shared.f32 	%f258, [%r8+56];
	ld.shared.f32 	%f259, [%r71+896];
	fma.rn.f32 	%f260, %f258, %f259, %f257;
	ld.shared.f32 	%f261, [%r8+60];
	ld.shared.f32 	%f262, [%r71+960];
	fma.rn.f32 	%f263, %f261, %f262, %f260;
	bar.sync 	0;
	add.s32 	%r73, %r63, 16;
	mul.wide.u32 	%rd28, %r73, 4;
	add.s64 	%rd29, %rd22, %rd28;
	ld.global.f32 	%f264, [%rd29];
	st.shared.f32 	[%r66], %f264;
	add.s32 	%r74, %r67, 16;
	mad.lo.s32 	%r75, %r74, %r32, %r5;
	mul.wide.u32 	%rd30, %r75, 4;
	add.s64 	%rd31, %rd25, %rd30;
	ld.global.f32 	%f265, [%rd31];
	st.shared.f32 	[%r72], %f265;
	bar.sync 	0;
	ld.shared.f32 	%f266, [%r8];
	ld.shared.f32 	%f267, [%r71];
	fma.rn.f32 	%f268, %f266, %f267, %f263;
	ld.shared.f32 	%f269, [%r8+4];
	ld.shared.f32 	%f270, [%r71+64];
	fma.rn.f32 	%f271, %f269, %f270, %f268;
	ld.shared.f32 	%f272, [%r8+8];
	ld.shared.f32 	%f273, [%r71+128];
	fma.rn.f32 	%f274, %f272, %f273, %f271;
	ld.shared.f32 	%f275, [%r8+12];
	ld.shared.f32 	%f276, [%r71+192];
	fma.rn.f32 	%f277, %f275, %f276, %f274;
	ld.shared.f32 	%f278, [%r8+16];
	ld.shared.f32 	%f279, [%r71+256];
	fma.rn.f32 	%f280, %f278, %f279, %f277;
	ld.shared.f32 	%f281, [%r8+20];
	ld.shared.f32 	%f282, [%r71+320];
	fma.rn.f32 	%f283, %f281, %f282, %f280;
	ld.shared.f32 	%f284, [%r8+24];
	ld.shared.f32 	%f285, [%r71+384];
	fma.rn.f32 	%f286, %f284, %f285, %f283;
	ld.shared.f32 	%f287, [%r8+28];
	ld.shared.f32 	%f288, [%r71+448];
	fma.rn.f32 	%f289, %f287, %f288, %f286;
	ld.shared.f32 	%f290, [%r8+32];
	ld.shared.f32 	%f291, [%r71+512];
	fma.rn.f32 	%f292, %f290, %f291, %f289;
	ld.shared.f32 	%f293, [%r8+36];
	ld.shared.f32 	%f294, [%r71+576];
	fma.rn.f32 	%f295, %f293, %f294, %f292;
	ld.shared.f32 	%f296, [%r8+40];
	ld.shared.f32 	%f297, [%r71+640];
	fma.rn.f32 	%f298, %f296, %f297, %f295;
	ld.shared.f32 	%f299, [%r8+44];
	ld.shared.f32 	%f300, [%r71+704];
	fma.rn.f32 	%f301, %f299, %f300, %f298;
	ld.shared.f32 	%f302, [%r8+48];
	ld.shared.f32 	%f303, [%r71+768];
	fma.rn.f32 	%f304, %f302, %f303, %f301;
	ld.shared.f32 	%f305, [%r8+52];
	ld.shared.f32 	%f306, [%r71+832];
	fma.rn.f32 	%f307, %f305, %f306, %f304;
	ld.shared.f32 	%f308, [%r8+56];
	ld.shared.f32 	%f309, [%r71+896];
	fma.rn.f32 	%f310, %f308, %f309, %f307;
	ld.shared.f32 	%f311, [%r8+60];
	ld.shared.f32 	%f312, [%r71+960];
	fma.rn.f32 	%f367, %f311, %f312, %f310;
	bar.sync 	0;
	add.s32 	%r100, %r100, 2;
$L__BB0_7:
	and.b32  	%r76, %r6, 1;
	setp.eq.b32 	%p6, %r76, 1;
	not.pred 	%p7, %p6;
	@%p7 bra 	$L__BB0_9;
	ld.param.u64 	%rd46, [_Z15matrixMulSharedPfS_S_i_param_1];
	ld.param.u64 	%rd43, [_Z15matrixMulSharedPfS_S_i_param_0];
	shl.b32 	%r77, %r100, 4;
	add.s32 	%r78, %r7, %r77;
	cvta.to.global.u64 	%rd32, %rd43;
	mul.wide.u32 	%rd33, %r78, 4;
	add.s64 	%rd34, %rd32, %rd33;
	ld.global.f32 	%f313, [%rd34];
	shl.b32 	%r80, %r4, 2;
	add.s32 	%r81, %r8, %r80;
	st.shared.f32 	[%r81], %f313;
	add.s32 	%r82, %r77, %r1;
	mad.lo.s32 	%r83, %r82, %r32, %r5;
	cvta.to.global.u64 	%rd35, %rd46;
	mul.wide.u32 	%rd36, %r83, 4;
	add.s64 	%rd37, %rd35, %rd36;
	ld.global.f32 	%f314, [%rd37];
	mov.u32 	%r85, _ZZ15matrixMulSharedPfS_S_iE4Bsub;
	add.s32 	%r86, %r85, %r80;
	add.s32 	%r87, %r86, %r40;
	st.shared.f32 	[%r87], %f314;
	bar.sync 	0;
	ld.shared.f32 	%f315, [%r8];
	ld.shared.f32 	%f316, [%r86];
	fma.rn.f32 	%f317, %f315, %f316, %f367;
	ld.shared.f32 	%f318, [%r8+4];
	ld.shared.f32 	%f319, [%r86+64];
	fma.rn.f32 	%f320, %f318, %f319, %f317;
	ld.shared.f32 	%f321, [%r8+8];
	ld.shared.f32 	%f322, [%r86+128];
	fma.rn.f32 	%f323, %f321, %f322, %f320;
	ld.shared.f32 	%f324, [%r8+12];
	ld.shared.f32 	%f325, [%r86+192];
	fma.rn.f32 	%f326, %f324, %f325, %f323;
	ld.shared.f32 	%f327, [%r8+16];
	ld.shared.f32 	%f328, [%r86+256];
	fma.rn.f32 	%f329, %f327, %f328, %f326;
	ld.shared.f32 	%f330, [%r8+20];
	ld.shared.f32 	%f331, [%r86+320];
	fma.rn.f32 	%f332, %f330, %f331, %f329;
	ld.shared.f32 	%f333, [%r8+24];
	ld.shared.f32 	%f334, [%r86+384];
	fma.rn.f32 	%f335, %f333, %f334, %f332;
	ld.shared.f32 	%f336, [%r8+28];
	ld.shared.f32 	%f337, [%r86+448];
	fma.rn.f32 	%f338, %f336, %f337, %f335;
	ld.shared.f32 	%f339, [%r8+32];
	ld.shared.f32 	%f340, [%r86+512];
	fma.rn.f32 	%f341, %f339, %f340, %f338;
	ld.shared.f32 	%f342, [%r8+36];
	ld.shared.f32 	%f343, [%r86+576];
	fma.rn.f32 	%f344, %f342, %f343, %f341;
	ld.shared.f32 	%f345, [%r8+40];
	ld.shared.f32 	%f346, [%r86+640];
	fma.rn.f32 	%f347, %f345, %f346, %f344;
	ld.shared.f32 	%f348, [%r8+44];
	ld.shared.f32 	%f349, [%r86+704];
	fma.rn.f32 	%f350, %f348, %f349, %f347;
	ld.shared.f32 	%f351, [%r8+48];
	ld.shared.f32 	%f352, [%r86+768];
	fma.rn.f32 	%f353, %f351, %f352, %f350;
	ld.shared.f32 	%f354, [%r8+52];
	ld.shared.f32 	%f355, [%r86+832];
	fma.rn.f32 	%f356, %f354, %f355, %f353;
	ld.shared.f32 	%f357, [%r8+56];
	ld.shared.f32 	%f358, [%r86+896];
	fma.rn.f32 	%f359, %f357, %f358, %f356;
	ld.shared.f32 	%f360, [%r8+60];
	ld.shared.f32 	%f361, [%r86+960];
	fma.rn.f32 	%f367, %f360, %f361, %f359;
	bar.sync 	0;
$L__BB0_9:
	ld.param.u64 	%rd47, [_Z15matrixMulSharedPfS_S_i_param_2];
	cvta.to.global.u64 	%rd38, %rd47;
	mad.lo.s32 	%r92, %r32, %r2, %r5;
	mul.wide.s32 	%rd39, %r92, 4;
	add.s64 	%rd40, %rd38, %rd39;
	st.global.f32 	[%rd40], %f367;
	ret;

}


// ===== COMPILED SASS (sm_100) =====

	.target	sm_100

	.elftype	@"ET_EXEC"


//--------------------- .note.nv.tkinfo           --------------------------
	.section	.note.nv.tkinfo,"",@"SHT_NOTE"
	.sectionflags	@"SHF_NOTE_NV_TKINFO"
	.tkinfo
        /*0018*/ 	.word	0x00000002
        /*0030*/ 	.string	""
        /*0030*/ 	.string	"ptxas"
        /*0030*/ 	.string	"Cuda compilation tools, release 13.0, V13.0.88"
        /*0030*/ 	.string	"Build cuda_13.0.r13.0/compiler.36424714_0"
        /*0030*/ 	.string	"-arch sm_100 -m 64 "



//--------------------- .note.nv.cuinfo           --------------------------
	.section	.note.nv.cuinfo,"",@"SHT_NOTE"
	.sectionflags	@"SHF_NOTE_NV_CUINFO"
        /*0018*/ 	.short	0x0002
        /*001a*/ 	.short	0x0064
        /*001c*/ 	.short	0x0082
	.zero		2


//--------------------- .nv.info                  --------------------------
	.section	.nv.info,"",@"SHT_CUDA_INFO"
	.align	4


	//----- nvinfo : EIATTR_REGCOUNT
	.align		4
        /*0000*/ 	.byte	0x04, 0x2f
        /*0002*/ 	.short	(.L_1 - .L_0)
	.align		4
.L_0:
        /*0004*/ 	.word	index@(_Z15matrixMulSharedPfS_S_i)
        /*0008*/ 	.word	0x00000028


	//----- nvinfo : EIATTR_FRAME_SIZE
	.align		4
.L_1:
        /*000c*/ 	.byte	0x04, 0x11
        /*000e*/ 	.short	(.L_3 - .L_2)
	.align		4
.L_2:
        /*0010*/ 	.word	index@(_Z15matrixMulSharedPfS_S_i)
        /*0014*/ 	.word	0x00000000


	//----- nvinfo : EIATTR_MIN_STACK_SIZE
	.align		4
.L_3:
        /*0018*/ 	.byte	0x04, 0x12
        /*001a*/ 	.short	(.L_5 - .L_4)
	.align		4
.L_4:
        /*001c*/ 	.word	index@(_Z15matrixMulSharedPfS_S_i)
        /*0020*/ 	.word	0x00000000
.L_5:


//--------------------- .nv.compat                --------------------------
	.section	.nv.compat,"",@"SHT_CUDA_COMPAT_INFO"
	.align	4
        /*0000*/ 	.byte	0x02, 0x09, 0x00, 0x00, 0x02, 0x02, 0x01, 0x00, 0x02, 0x05, 0x05, 0x00, 0x03, 0x07, 0x01, 0x01
        /*0010*/ 	.byte	0x02, 0x03, 0x00, 0x00, 0x02, 0x06, 0x01, 0x00, 0x04, 0x0b, 0x08, 0x00, 0x09, 0x00, 0x00, 0x00
        /*0020*/ 	.byte	0x00, 0x00, 0x00, 0x00


//--------------------- .nv.info._Z15matrixMulSharedPfS_S_i --------------------------
	.section	.nv.info._Z15matrixMulSharedPfS_S_i,"",@"SHT_CUDA_INFO"
	.sectionflags	@""
	.align	4


	//----- nvinfo : EIATTR_CUDA_API_VERSION
	.align		4
        /*0000*/ 	.byte	0x04, 0x37
        /*0002*/ 	.short	(.L_7 - .L_6)
.L_6:
        /*0004*/ 	.word	0x00000082


	//----- nvinfo : EIATTR_KPARAM_INFO
	.align		4
.L_7:
        /*0008*/ 	.byte	0x04, 0x17
        /*000a*/ 	.short	(.L_9 - .L_8)
.L_8:
        /*000c*/ 	.word	0x00000000
        /*0010*/ 	.short	0x0003
        /*0012*/ 	.short	0x0018
        /*0014*/ 	.byte	0x00, 0xf0, 0x11, 0x00


	//----- nvinfo : EIATTR_KPARAM_INFO
	.align		4
.L_9:
        /*0018*/ 	.byte	0x04, 0x17
        /*001a*/ 	.short	(.L_11 - .L_10)
.L_10:
        /*001c*/ 	.word	0x00000000
        /*0020*/ 	.short	0x0002
        /*0022*/ 	.short	0x0010
        /*0024*/ 	.byte	0x00, 0xf5, 0x21, 0x00


	//----- nvinfo : EIATTR_KPARAM_INFO
	.align		4
.L_11:
        /*0028*/ 	.byte	0x04, 0x17
        /*002a*/ 	.short	(.L_13 - .L_12)
.L_12:
        /*002c*/ 	.word	0x00000000
        /*0030*/ 	.short	0x0001
        /*0032*/ 	.short	0x0008
        /*0034*/ 	.byte	0x00, 0xf5, 0x21, 0x00


	//----- nvinfo : EIATTR_KPARAM_INFO
	.align		4
.L_13:
        /*0038*/ 	.byte	0x04, 0x17
        /*003a*/ 	.short	(.L_15 - .L_14)
.L_14:
        /*003c*/ 	.word	0x00000000
        /*0040*/ 	.short	0x0000
        /*0042*/ 	.short	0x0000
        /*0044*/ 	.byte	0x00, 0xf5, 0x21, 0x00


	//----- nvinfo : EIATTR_SPARSE_MMA_MASK
	.align		4
.L_15:
        /*0048*/ 	.byte	0x03, 0x50
        /*004a*/ 	.short	0x0000


	//----- nvinfo : EIATTR_MAXREG_COUNT
	.align		4
        /*004c*/ 	.byte	0x03, 0x1b
        /*004e*/ 	.short	0x00ff


	//----- nvinfo : EIATTR_NUM_BARRIERS
	.align		4
        /*0050*/ 	.byte	0x02, 0x4c
        /*0052*/ 	.byte	0x01
	.zero		1


	//----- nvinfo : EIATTR_MERCURY_ISA_VERSION
	.align		4
        /*0054*/ 	.byte	0x03, 0x5f
        /*0056*/ 	.short	0x0101


	//----- nvinfo : EIATTR_VRC_CTA_INIT_COUNT
	.align		4
        /*0058*/ 	.byte	0x02, 0x4a
	.zero		1
	.zero		1


	//----- nvinfo : EIATTR_EXIT_INSTR_OFFSETS
	.align		4
        /*005c*/ 	.byte	0x04, 0x1c
        /*005e*/ 	.short	(.L_17 - .L_16)


	//   ....[0]....
.L_16:
        /*0060*/ 	.word	0x00001910


	//----- nvinfo : EIATTR_CBANK_PARAM_SIZE
	.align		4
.L_17:
        /*0064*/ 	.byte	0x03, 0x19
        /*0066*/ 	.short	0x001c


	//----- nvinfo : EIATTR_PARAM_CBANK
	.align		4
        /*0068*/ 	.byte	0x04, 0x0a
        /*006a*/ 	.short	(.L_19 - .L_18)
	.align		4
.L_18:
        /*006c*/ 	.word	index@(.nv.constant0._Z15matrixMulSharedPfS_S_i)
        /*0070*/ 	.short	0x0380
        /*0072*/ 	.short	0x001c


	//----- nvinfo : EIATTR_SW_WAR
	.align		4
.L_19:
        /*0074*/ 	.byte	0x04, 0x36
        /*0076*/ 	.short	(.L_21 - .L_20)
.L_20:
        /*0078*/ 	.word	0x00000008
.L_21:


//--------------------- .nv.callgraph             --------------------------
	.section	.nv.callgraph,"",@"SHT_CUDA_CALLGRAPH"
	.align	4
	.sectionentsize	8
	.align		4
        /*0000*/ 	.word	0x00000000
	.align		4
        /*0004*/ 	.word	0xffffffff
	.align		4
        /*0008*/ 	.word	0x00000000
	.align		4
        /*000c*/ 	.word	0xfffffffe
	.align		4
        /*0010*/ 	.word	0x00000000
	.align		4
        /*0014*/ 	.word	0xfffffffd
	.align		4
        /*0018*/ 	.word	0x00000000
	.align		4
        /*001c*/ 	.word	0xfffffffc


//--------------------- .text._Z15matrixMulSharedPfS_S_i --------------------------
	.section	.text._Z15matrixMulSharedPfS_S_i,"ax",@progbits
	.align	128
        .global         _Z15matrixMulSharedPfS_S_i
        .type           _Z15matrixMulSharedPfS_S_i,@function
        .size           _Z15matrixMulSharedPfS_S_i,(.L_x_5 - _Z15matrixMulSharedPfS_S_i)
        .other          _Z15matrixMulSharedPfS_S_i,@"STO_CUDA_ENTRY STV_DEFAULT"
_Z15matrixMulSharedPfS_S_i:
.text._Z15matrixMulSharedPfS_S_i:
[----:B------:R-:W-:Y:S08]  /*0000*/  LDC R1, c[0x0][0x37c] ;  /* 0x0000df00ff017b82 */ /* 0x000ff00000000800 */
[----:B------:R-:W0:Y:S01]  /*0010*/  LDC R5, c[0x0][0x398] ;  /* 0x0000e600ff057b82 */ /* 0x000e220000000800 */
[----:B------:R-:W1:Y:S01]  /*0020*/  S2R R6, SR_CTAID.Y ;  /* 0x0000000000067919 */ /* 0x000e620000002600 */
[----:B------:R-:W2:Y:S01]  /*0030*/  LDCU.64 UR8, c[0x0][0x358] ;  /* 0x00006b00ff0877ac */ /* 0x000ea20008000a00 */
[----:B------:R-:W-:Y:S01]  /*0040*/  HFMA2 R31, -RZ, RZ, 0, 0 ;  /* 0x00000000ff1f7431 */ /* 0x000fe200000001ff */
[----:B------:R-:W1:Y:S01]  /*0050*/  S2R R3, SR_TID.Y ;  /* 0x0000000000037919 */ /* 0x000e620000002200 */
[----:B------:R-:W3:Y:S01]  /*0060*/  S2R R11, SR_CTAID.X ;  /* 0x00000000000b7919 */ /* 0x000ee20000002500 */
[----:B------:R-:W3:Y:S01]  /*0070*/  S2R R2, SR_TID.X ;  /* 0x0000000000027919 */ /* 0x000ee20000002100 */
[----:B0-----:R-:W-:-:S02]  /*0080*/  ISETP.GE.AND P0, PT, R5, 0x10, PT ;  /* 0x000000100500780c */ /* 0x001fc40003f06270 */
[----:B------:R-:W-:-:S04]  /*0090*/  SHF.R.S32.HI R0, RZ, 0x1f, R5 ;  /* 0x0000001fff007819 */ /* 0x000fc80000011405 */
[----:B------:R-:W-:Y:S02]  /*00a0*/  LEA.HI R0, R0, R5, RZ, 0x4 ;  /* 0x0000000500007211 */ /* 0x000fe400078f20ff */
[----:B-1----:R-:W-:Y:S02]  /*00b0*/  LEA R6, R6, R3, 0x4 ;  /* 0x0000000306067211 */ /* 0x002fe400078e20ff */
[----:B---3--:R-:W-:-:S03]  /*00c0*/  LEA R4, R11, R2, 0x4 ;  /* 0x000000020b047211 */ /* 0x008fc600078e20ff */
[----:B--2---:R-:W-:Y:S05]  /*00d0*/  @!P0 BRA `(.L_x_0) ;  /* 0x0000001400fc8947 */ /* 0x004fea0003800000 */
[----:B------:R-:W0:Y:S01]  /*00e0*/  S2UR UR6, SR_CgaCtaId ;  /* 0x00000000000679c3 */ /* 0x000e220000008800 */
[----:B------:R-:W-:Y:S01]  /*00f0*/  SHF.R.S32.HI R29, RZ, 0x4, R0 ;  /* 0x00000004ff1d7819 */ /* 0x000fe20000011400 */
[----:B------:R-:W-:Y:S01]  /*0100*/  UMOV UR4, 0x400 ;  /* 0x0000040000047882 */ /* 0x000fe20000000000 */
[----:B------:R-:W-:Y:S01]  /*0110*/  IMAD R21, R6, R5, R2 ;  /* 0x0000000506157224 */ /* 0x000fe200078e0202 */
[----:B------:R-:W-:Y:S02]  /*0120*/  MOV R31, RZ ;  /* 0x000000ff001f7202 */ /* 0x000fe40000000f00 */
[----:B------:R-:W-:-:S04]  /*0130*/  IADD3 R0, PT, PT, R29, -0x1, RZ ;  /* 0xffffffff1d007810 */ /* 0x000fc80007ffe0ff */
[----:B------:R-:W-:Y:S02]  /*0140*/  ISETP.GE.U32.AND P0, PT, R0, 0x3, PT ;  /* 0x000000030000780c */ /* 0x000fe40003f06070 */
[----:B------:R-:W-:Y:S01]  /*0150*/  MOV R0, RZ ;  /* 0x000000ff00007202 */ /* 0x000fe20000000f00 */
[----:B0-----:R-:W-:-:S06]  /*0160*/  ULEA UR5, UR6, UR4, 0x18 ;  /* 0x0000000406057291 */ /* 0x001fcc000f8ec0ff */
[----:B------:R-:W-:-:S04]  /*0170*/  LEA R7, R3, UR5, 0x6 ;  /* 0x0000000503077c11 */ /* 0x000fc8000f8e30ff */
[----:B------:R-:W-:Y:S05]  /*0180*/  @!P0 BRA `(.L_x_1) ;  /* 0x0000000c00448947 */ /* 0x000fea0003800000 */
[C---:B------:R-:W-:Y:S01]  /*0190*/  IADD3 R0, PT, PT, R3.reuse, 0x30, RZ ;  /* 0x0000003003007810 */ /* 0x040fe20007ffe0ff */
[----:B------:R-:W-:Y:S01]  /*01a0*/  UIADD3 UR5, UPT, UPT, UR4, 0x400, URZ ;  /* 0x0000040004057890 */ /* 0x000fe2000fffe0ff */
[C---:B------:R-:W-:Y:S01]  /*01b0*/  IADD3 R8, PT, PT, R3.reuse, 0x20, RZ ;  /* 0x0000002003087810 */ /* 0x040fe20007ffe0ff */
[CCC-:B------:R-:W-:Y:S01]  /*01c0*/  IMAD R24, R3.reuse, R5.reuse, R2.reuse ;  /* 0x0000000503187224 */ /* 0x1c0fe200078e0202 */
[----:B------:R-:W-:Y:S01]  /*01d0*/  IADD3 R9, PT, PT, R3, 0x10, RZ ;  /* 0x0000001003097810 */ /* 0x000fe20007ffe0ff */
[-CC-:B------:R-:W-:Y:S01]  /*01e0*/  IMAD R0, R0, R5.reuse, R2.reuse ;  /* 0x0000000500007224 */ /* 0x180fe200078e0202 */
[----:B------:R-:W-:Y:S01]  /*01f0*/  ULEA UR5, UR6, UR5, 0x18 ;  /* 0x0000000506057291 */ /* 0x000fe2000f8ec0ff */
[-CC-:B------:R-:W-:Y:S01]  /*0200*/  IMAD R8, R8, R5.reuse, R2.reuse ;  /* 0x0000000508087224 */ /* 0x180fe200078e0202 */
[----:B------:R-:W-:Y:S01]  /*0210*/  LEA R24, R11, R24, 0x4 ;  /* 0x000000180b187211 */ /* 0x000fe200078e20ff */
[----:B------:R-:W-:Y:S01]  /*0220*/  IMAD R9, R9, R5, R2 ;  /* 0x0000000509097224 */ /* 0x000fe200078e0202 */
[----:B------:R-:W-:-:S02]  /*0230*/  LEA R30, R11, R0, 0x4 ;  /* 0x000000000b1e7211 */ /* 0x000fc400078e20ff */
[----:B------:R-:W-:Y:S02]  /*0240*/  LOP3.LUT R0, R29, 0x7fffffc, RZ, 0xc0, !PT ;  /* 0x07fffffc1d007812 */ /* 0x000fe400078ec0ff */
[----:B------:R-:W-:Y:S02]  /*0250*/  LEA R22, R2, UR5, 0x2 ;  /* 0x0000000502167c11 */ /* 0x000fe4000f8e10ff */
[C---:B------:R-:W-:Y:S02]  /*0260*/  LEA R28, R11.reuse, R8, 0x4 ;  /* 0x000000080b1c7211 */ /* 0x040fe400078e20ff */
[----:B------:R-:W-:Y:S02]  /*0270*/  LEA R26, R11, R9, 0x4 ;  /* 0x000000090b1a7211 */ /* 0x000fe400078e20ff */
[----:B------:R-:W-:Y:S02]  /*0280*/  IADD3 R25, PT, PT, R21, 0x20, RZ ;  /* 0x0000002015197810 */ /* 0x000fe40007ffe0ff */
[----:B------:R-:W-:-:S02]  /*0290*/  MOV R31, RZ ;  /* 0x000000ff001f7202 */ /* 0x000fc40000000f00 */
[----:B------:R-:W-:Y:S02]  /*02a0*/  LEA R23, R2, R7, 0x2 ;  /* 0x0000000702177211 */ /* 0x000fe400078e10ff */
[----:B------:R-:W-:Y:S02]  /*02b0*/  IADD3 R27, PT, PT, -R0, RZ, RZ ;  /* 0x000000ff001b7210 */ /* 0x000fe40007ffe1ff */
[----:B------:R-:W-:-:S07]  /*02c0*/  LEA R20, R3, R22, 0x6 ;  /* 0x0000001603147211 */ /* 0x000fce00078e30ff */
.L_x_2:
[----:B------:R-:W0:Y:S01]  /*02d0*/  LDC.64 R18, c[0x0][0x380] ;  /* 0x0000e000ff127b82 */ /* 0x000e220000000a00 */
[----:B------:R-:W-:-:S07]  /*02e0*/  IADD3 R11, PT, PT, R25, -0x20, RZ ;  /* 0xffffffe0190b7810 */ /* 0x000fce0007ffe0ff */
[----:B------:R-:W1:Y:S01]  /*02f0*/  LDC.64 R16, c[0x0][0x388] ;  /* 0x0000e200ff107b82 */ /* 0x000e620000000a00 */
[----:B0-----:R-:W-:-:S06]  /*0300*/  IMAD.WIDE.U32 R10, R11, 0x4, R18 ;  /* 0x000000040b0a7825 */ /* 0x001fcc00078e0012 */
[----:B------:R-:W2:Y:S01]  /*0310*/  LDG.E R10, desc[UR8][R10.64] ;  /* 0x000000080a0a7981 */ /* 0x000ea2000c1e1900 */
[----:B-1----:R-:W-:-:S05]  /*0320*/  IMAD.WIDE.U32 R8, R24, 0x4, R16 ;  /* 0x0000000418087825 */ /* 0x002fca00078e0010 */
[----:B------:R-:W3:Y:S04]  /*0330*/  LDG.E R35, desc[UR8][R8.64] ;  /* 0x0000000808237981 */ /* 0x000ee8000c1e1900 */
[----:B--2---:R-:W-:Y:S04]  /*0340*/  STS [R23], R10 ;  /* 0x0000000a17007388 */ /* 0x004fe80000000800 */
[----:B---3--:R-:W-:Y:S01]  /*0350*/  STS [R20], R35 ;  /* 0x0000002314007388 */ /* 0x008fe20000000800 */
[----:B------:R-:W-:Y:S06]  /*0360*/  BAR.SYNC.DEFER_BLOCKING 0x0 ;  /* 0x0000000000007b1d */ /* 0x000fec0000010000 */
[----:B------:R-:W-:Y:S04]  /*0370*/  LDS R32, [R22] ;  /* 0x0000000016207984 */ /* 0x000fe80000000800 */
[----:B------:R-:W0:Y:S04]  /*0380*/  LDS.128 R12, [R7] ;  /* 0x00000000070c7984 */ /* 0x000e280000000c00 */
[----:B------:R-:W1:Y:S04]  /*0390*/  LDS R37, [R22+0x40] ;  /* 0x0000400016257984 */ /* 0x000e680000000800 */
[----:B------:R-:W2:Y:S04]  /*03a0*/  LDS R33, [R22+0x80] ;  /* 0x0000800016217984 */ /* 0x000ea80000000800 */
[----:B------:R-:W-:Y:S04]  /*03b0*/  LDS.128 R8, [R7+0x10] ;  /* 0x0000100007087984 */ /* 0x000fe80000000c00 */
[----:B------:R-:W-:Y:S01]  /*03c0*/  LDS R36, [R22+0x3c0] ;  /* 0x0003c00016247984 */ /* 0x000fe20000000800 */
[----:B0-----:R-:W-:-:S03]  /*03d0*/  FFMA R32, R12, R32, R31 ;  /* 0x000000200c207223 */ /* 0x001fc6000000001f */
[----:B------:R-:W0:Y:S01]  /*03e0*/  LDS R12, [R22+0xc0] ;  /* 0x0000c000160c7984 */ /* 0x000e220000000800 */
[----:B-1----:R-:W-:-:S03]  /*03f0*/  FFMA R34, R37, R13, R32 ;  /* 0x0000000d25227223 */ /* 0x002fc60000000020 */
[----:B------:R-:W1:Y:S04]  /*0400*/  LDS R13, [R22+0x100] ;  /* 0x00010000160d7984 */ /* 0x000e680000000800 */
[----:B------:R-:W3:Y:S04]  /*0410*/  LDS R32, [R22+0x140] ;  /* 0x0001400016207984 */ /* 0x000ee80000000800 */
[----:B------:R-:W4:Y:S01]  /*0420*/  LDS R31, [R22+0x180] ;  /* 0x00018000161f7984 */ /* 0x000f220000000800 */
[----:B--2---:R-:W-:-:S04]  /*0430*/  FFMA R33, R33, R14, R34 ;  /* 0x0000000e21217223 */ /* 0x004fc80000000022 */
[----:B0-----:R-:W-:Y:S02]  /*0440*/  FFMA R15, R12, R15, R33 ;  /* 0x0000000f0c0f7223 */ /* 0x001fe40000000021 */
[----:B------:R-:W-:Y:S02]  /*0450*/  LDS R33, [R22+0x240] ;  /* 0x0002400016217984 */ /* 0x000fe40000000800 */
[----:B-1----:R-:W-:Y:S02]  /*0460*/  FFMA R13, R8, R13, R15 ;  /* 0x0000000d080d7223 */ /* 0x002fe4000000000f */
[----:B------:R-:W0:Y:S02]  /*0470*/  LDS R8, [R22+0x1c0] ;  /* 0x0001c00016087984 */ /* 0x000e240000000800 */
[----:B---3--:R-:W-:Y:S02]  /*0480*/  FFMA R32, R32, R9, R13 ;  /* 0x0000000920207223 */ /* 0x008fe4000000000d */
[----:B------:R-:W-:Y:S04]  /*0490*/  LDS R9, [R22+0x200] ;  /* 0x0002000016097984 */ /* 0x000fe80000000800 */
[----:B------:R-:W1:Y:S01]  /*04a0*/  LDS.128 R12, [R7+0x20] ;  /* 0x00002000070c7984 */ /* 0x000e620000000c00 */
[----:B----4-:R-:W-:-:S03]  /*04b0*/  FFMA R31, R31, R10, R32 ;  /* 0x0000000a1f1f7223 */ /* 0x010fc60000000020 */
[----:B------:R-:W2:Y:S04]  /*04c0*/  LDS R32, [R22+0x280] ;  /* 0x0002800016207984 */ /* 0x000ea80000000800 */
[----:B------:R-:W3:Y:S01]  /*04d0*/  LDS R10, [R22+0x2c0] ;  /* 0x0002c000160a7984 */ /* 0x000ee20000000800 */
[----:B0-----:R-:W-:-:S03]  /*04e0*/  FFMA R11, R8, R11, R31 ;  /* 0x0000000b080b7223 */ /* 0x001fc6000000001f */
[----:B------:R-:W-:Y:S04]  /*04f0*/  LDS R8, [R22+0x340] ;  /* 0x0003400016087984 */ /* 0x000fe80000000800 */
[----:B------:R-:W-:Y:S01]  /*0500*/  LDS R31, [R22+0x380] ;  /* 0x00038000161f7984 */ /* 0x000fe20000000800 */
[----:B-1----:R-:W-:-:S03]  /*0510*/  FFMA R12, R12, R9, R11 ;  /* 0x000000090c0c7223 */ /* 0x002fc6000000000b */
[----:B------:R-:W-:Y:S01]  /*0520*/  LDS R9, [R22+0x300] ;  /* 0x0003000016097984 */ /* 0x000fe20000000800 */
[----:B------:R-:W-:-:S04]  /*0530*/  FFMA R13, R33, R13, R12 ;  /* 0x0000000d210d7223 */ /* 0x000fc8000000000c */
[----:B--2---:R-:W-:-:S04]  /*0540*/  FFMA R13, R32, R14, R13 ;  /* 0x0000000e200d7223 */ /* 0x004fc8000000000d */
[----:B---3--:R-:W-:Y:S02]  /*0550*/  FFMA R11, R10, R15, R13 ;  /* 0x0000000f0a0b7223 */ /* 0x008fe4000000000d */
[----:B------:R-:W0:Y:S01]  /*0560*/  LDS.128 R12, [R7+0x30] ;  /* 0x00003000070c7984 */ /* 0x000e220000000c00 */
[----:B------:R-:W-:Y:S01]  /*0570*/  IADD3 R33, PT, PT, R25, -0x10, RZ ;  /* 0xfffffff019217810 */ /* 0x000fe20007ffe0ff */
[----:B------:R-:W-:Y:S01]  /*0580*/  IMAD.WIDE.U32 R34, R26, 0x4, R16 ;  /* 0x000000041a227825 */ /* 0x000fe200078e0010 */
[----:B------:R-:W-:Y:S03]  /*0590*/  BAR.SYNC.DEFER_BLOCKING 0x0 ;  /* 0x0000000000007b1d */ /* 0x000fe60000010000 */
[----:B------:R-:W-:-:S06]  /*05a0*/  IMAD.WIDE.U32 R32, R33, 0x4, R18 ;  /* 0x0000000421207825 */ /* 0x000fcc00078e0012 */
[----:B------:R-:W2:Y:S04]  /*05b0*/  LDG.E R32, desc[UR8][R32.64] ;  /* 0x0000000820207981 */ /* 0x000ea8000c1e1900 */
[----:B------:R-:W3:Y:S01]  /*05c0*/  LDG.E R35, desc[UR8][R34.64] ;  /* 0x0000000822237981 */ /* 0x000ee2000c1e1900 */
[----:B0-----:R-:W-:-:S04]  /*05d0*/  FFMA R9, R12, R9, R11 ;  /* 0x000000090c097223 */ /* 0x001fc8000000000b */
[----:B------:R-:W-:-:S04]  /*05e0*/  FFMA R13, R8, R13, R9 ;  /* 0x0000000d080d7223 */ /* 0x000fc80000000009 */
[----:B------:R-:W-:-:S04]  /*05f0*/  FFMA R13, R31, R14, R13 ;  /* 0x0000000e1f0d7223 */ /* 0x000fc8000000000d */
[----:B------:R-:W-:Y:S01]  /*0600*/  FFMA R13, R36, R15, R13 ;  /* 0x0000000f240d7223 */ /* 0x000fe2000000000d */
[----:B--2---:R-:W-:Y:S04]  /*0610*/  STS [R23], R32 ;  /* 0x0000002017007388 */ /* 0x004fe80000000800 */
[----:B---3--:R-:W-:Y:S01]  /*0620*/  STS [R20], R35 ;  /* 0x0000002314007388 */ /* 0x008fe20000000800 */
[----:B------:R-:W-:Y:S06]  /*0630*/  BAR.SYNC.DEFER_BLOCKING 0x0 ;  /* 0x0000000000007b1d */ /* 0x000fec0000010000 */
[----:B------:R-:W-:Y:S04]  /*0640*/  LDS R37, [R22] ;  /* 0x0000000016257984 */ /* 0x000fe80000000800 */
[----:B------:R-:W0:Y:S04]  /*0650*/  LDS.128 R8, [R7] ;  /* 0x0000000007087984 */ /* 0x000e280000000c00 */
[----:B------:R-:W1:Y:S04]  /*0660*/  LDS R12, [R22+0x40] ;  /* 0x00004000160c7984 */ /* 0x000e680000000800 */
[----:B------:R-:W2:Y:S04]  /*0670*/  LDS R31, [R22+0x80] ;  /* 0x00008000161f7984 */ /* 0x000ea80000000800 */
[----:B------:R-:W-:Y:S04]  /*0680*/  LDS R32, [R22+0x140] ;  /* 0x0001400016207984 */ /* 0x000fe80000000800 */
[----:B------:R-:W-:Y:S04]  /*0690*/  LDS R33, [R22+0x180] ;  /* 0x0001800016217984 */ /* 0x000fe80000000800 */
[----:B------:R-:W-:Y:S01]  /*06a0*/  LDS R36, [R22+0x3c0] ;  /* 0x0003c00016247984 */ /* 0x000fe20000000800 */
[----:B0-----:R-:W-:-:S03]  /*06b0*/  FFMA R13, R8, R37, R13 ;  /* 0x00000025080d7223 */ /* 0x001fc6000000000d */
[----:B------:R-:W0:Y:S01]  /*06c0*/  LDS R8, [R22+0xc0] ;  /* 0x0000c00016087984 */ /* 0x000e220000000800 */
[----:B-1----:R-:W-:-:S03]  /*06d0*/  FFMA R34, R12, R9, R13 ;  /* 0x000000090c227223 */ /* 0x002fc6000000000d */
[----:B------:R-:W-:Y:S04]  /*06e0*/  LDS R9, [R22+0x100] ;  /* 0x0001000016097984 */ /* 0x000fe80000000800 */
[----:B------:R-:W1:Y:S01]  /*06f0*/  LDS.128 R12, [R7+0x10] ;  /* 0x00001000070c7984 */ /* 0x000e620000000c00 */
[----:B--2---:R-:W-:-:S04]  /*0700*/  FFMA R31, R31, R10, R34 ;  /* 0x0000000a1f1f7223 */ /* 0x004fc80000000022 */
[----:B0-----:R-:W-:Y:S02]  /*0710*/  FFMA R11, R8, R11, R31 ;  /* 0x0000000b080b7223 */ /* 0x001fe4000000001f */
[----:B------:R-:W-:Y:S02]  /*0720*/  LDS R31, [R22+0x240] ;  /* 0x00024000161f7984 */ /* 0x000fe40000000800 */
[----:B-1----:R-:W-:Y:S02]  /*0730*/  FFMA R9, R12, R9, R11 ;  /* 0x000000090c097223 */ /* 0x002fe4000000000b */
[----:B------:R-:W0:Y:S02]  /*0740*/  LDS R12, [R22+0x1c0] ;  /* 0x0001c000160c7984 */ /* 0x000e240000000800 */
[----:B------:R-:W-:Y:S02]  /*0750*/  FFMA R32, R32, R13, R9 ;  /* 0x0000000d20207223 */ /* 0x000fe40000000009 */
[----:B------:R-:W-:Y:S04]  /*0760*/  LDS R13, [R22+0x200] ;  /* 0x00020000160d7984 */ /* 0x000fe80000000800 */
[----:B------:R-:W1:Y:S01]  /*0770*/  LDS.128 R8, [R7+0x20] ;  /* 0x0000200007087984 */ /* 0x000e620000000c00 */
[----:B------:R-:W-:-:S03]  /*0780*/  FFMA R33, R33, R14, R32 ;  /* 0x0000000e21217223 */ /* 0x000fc60000000020 */
[----:B------:R-:W2:Y:S04]  /*0790*/  LDS R32, [R22+0x280] ;  /* 0x0002800016207984 */ /* 0x000ea80000000800 */
[----:B------:R-:W3:Y:S01]  /*07a0*/  LDS R14, [R22+0x2c0] ;  /* 0x0002c000160e7984 */ /* 0x000ee20000000800 */
[----:B0-----:R-:W-:-:S04]  /*07b0*/  FFMA R15, R12, R15, R33 ;  /* 0x0000000f0c0f7223 */ /* 0x001fc80000000021 */
[----:B-1----:R-:W-:-:S04]  /*07c0*/  FFMA R8, R8, R13, R15 ;  /* 0x0000000d08087223 */ /* 0x002fc8000000000f */
[----:B------:R-:W-:Y:S02]  /*07d0*/  FFMA R9, R31, R9, R8 ;  /* 0x000000091f097223 */ /* 0x000fe40000000008 */
[----:B------:R-:W-:Y:S02]  /*07e0*/  LDS R8, [R22+0x340] ;  /* 0x0003400016087984 */ /* 0x000fe40000000800 */
[----:B--2---:R-:W-:Y:S02]  /*07f0*/  FFMA R13, R32, R10, R9 ;  /* 0x0000000a200d7223 */ /* 0x004fe40000000009 */
[----:B------:R-:W-:Y:S02]  /*0800*/  LDS R9, [R22+0x300] ;  /* 0x0003000016097984 */ /* 0x000fe40000000800 */
[----:B---3--:R-:W-:Y:S02]  /*0810*/  FFMA R11, R14, R11, R13 ;  /* 0x0000000b0e0b7223 */ /* 0x008fe4000000000d */
[----:B------:R-:W-:Y:S04]  /*0820*/  LDS R31, [R22+0x380] ;  /* 0x00038000161f7984 */ /* 0x000fe80000000800 */
[----:B------:R-:W0:Y:S01]  /*0830*/  LDS.128 R12, [R7+0x30] ;  /* 0x00003000070c7984 */ /* 0x000e220000000c00 */
[----:B------:R-:W-:Y:S01]  /*0840*/  IMAD.WIDE.U32 R32, R25, 0x4, R18 ;  /* 0x0000000419207825 */ /* 0x000fe200078e0012 */
[----:B------:R-:W-:Y:S03]  /*0850*/  BAR.SYNC.DEFER_BLOCKING 0x0 ;  /* 0x0000000000007b1d */ /* 0x000fe60000010000 */
[----:B------:R-:W-:-:S03]  /*0860*/  IMAD.WIDE.U32 R34, R28, 0x4, R16 ;  /* 0x000000041c227825 */ /* 0x000fc600078e0010 */
[----:B------:R-:W2:Y:S04]  /*0870*/  LDG.E R32, desc[UR8][R32.64] ;  /* 0x0000000820207981 */ /* 0x000ea8000c1e1900 */
[----:B------:R-:W3:Y:S01]  /*0880*/  LDG.E R35, desc[UR8][R34.64] ;  /* 0x0000000822237981 */ /* 0x000ee2000c1e1900 */
[----:B0-----:R-:W-:-:S04]  /*0890*/  FFMA R9, R12, R9, R11 ;  /* 0x000000090c097223 */ /* 0x001fc8000000000b */
[----:B------:R-:W-:-:S04]  /*08a0*/  FFMA R13, R8, R13, R9 ;  /* 0x0000000d080d7223 */ /* 0x000fc80000000009 */
[----:B------:R-:W-:-:S04]  /*08b0*/  FFMA R13, R31, R14, R13 ;  /* 0x0000000e1f0d7223 */ /* 0x000fc8000000000d */
[----:B------:R-:W-:Y:S01]  /*08c0*/  FFMA R13, R36, R15, R13 ;  /* 0x0000000f240d7223 */ /* 0x000fe2000000000d */
[----:B------:R-:W-:Y:S01]  /*08d0*/  IMAD.WIDE.U32 R16, R30, 0x4, R16 ;  /* 0x000000041e107825 */ /* 0x000fe200078e0010 */
[----:B--2---:R-:W-:Y:S04]  /*08e0*/  STS [R23], R32 ;  /* 0x0000002017007388 */ /* 0x004fe80000000800 */
[----:B---3--:R-:W-:Y:S01]  /*08f0*/  STS [R20], R35 ;  /* 0x0000002314007388 */ /* 0x008fe20000000800 */
[----:B------:R-:W-:Y:S06]  /*0900*/  BAR.SYNC.DEFER_BLOCKING 0x0 ;  /* 0x0000000000007b1d */ /* 0x000fec0000010000 */
[----:B------:R-:W-:Y:S04]  /*0910*/  LDS R37, [R22] ;  /* 0x0000000016257984 */ /* 0x000fe80000000800 */
[----:B------:R-:W0:Y:S04]  /*0920*/  LDS.128 R8, [R7] ;  /* 0x0000000007087984 */ /* 0x000e280000000c00 */
[----:B------:R-:W1:Y:S04]  /*0930*/  LDS R12, [R22+0x40] ;  /* 0x00004000160c7984 */ /* 0x000e680000000800 */
[----:B------:R-:W2:Y:S04]  /*0940*/  LDS R31, [R22+0x80] ;  /* 0x00008000161f7984 */ /* 0x000ea80000000800 */
[----:B------:R-:W3:Y:S04]  /*0950*/  LDS R33, [R22+0xc0] ;  /* 0x0000c00016217984 */ /* 0x000ee80000000800 */
[----:B------:R-:W-:Y:S01]  /*0960*/  LDS R35, [R22+0x300] ;  /* 0x0003000016237984 */ /* 0x000fe20000000800 */
[----:B0-----:R-:W-:-:S03]  /*0970*/  FFMA R13, R8, R37, R13 ;  /* 0x00000025080d7223 */ /* 0x001fc6000000000d */
[----:B------:R-:W-:Y:S01]  /*0980*/  LDS R8, [R22+0x140] ;  /* 0x0001400016087984 */ /* 0x000fe20000000800 */
[----:B-1----:R-:W-:-:S03]  /*0990*/  FFMA R32, R12, R9, R13 ;  /* 0x000000090c207223 */ /* 0x002fc6000000000d */
[----:B------:R-:W-:Y:S04]  /*09a0*/  LDS R9, [R22+0x100] ;  /* 0x0001000016097984 */ /* 0x000fe80000000800 */
[----:B------:R-:W0:Y:S01]  /*09b0*/  LDS.128 R12, [R7+0x10] ;  /* 0x00001000070c7984 */ /* 0x000e220000000c00 */
[----:B--2---:R-:W-:-:S03]  /*09c0*/  FFMA R10, R31, R10, R32 ;  /* 0x0000000a1f0a7223 */ /* 0x004fc60000000020 */
[----:B------:R-:W1:Y:S01]  /*09d0*/  LDS R31, [R22+0x180] ;  /* 0x00018000161f7984 */ /* 0x000e620000000800 */
[----:B---3--:R-:W-:-:S03]  /*09e0*/  FFMA R11, R33, R11, R10 ;  /* 0x0000000b210b7223 */ /* 0x008fc6000000000a */
[----:B------:R-:W-:Y:S04]  /*09f0*/  LDS R33, [R22+0x200] ;  /* 0x0002000016217984 */ /* 0x000fe80000000800 */
[----:B------:R-:W-:Y:S01]  /*0a00*/  LDS R32, [R22+0x240] ;  /* 0x0002400016207984 */ /* 0x000fe20000000800 */
[----:B0-----:R-:W-:-:S03]  /*0a10*/  FFMA R9, R12, R9, R11 ;  /* 0x000000090c097223 */ /* 0x001fc6000000000b */
[----:B------:R-:W0:Y:S01]  /*0a20*/  LDS R12, [R22+0x1c0] ;  /* 0x0001c000160c7984 */ /* 0x000e220000000800 */
[----:B------:R-:W-:-:S03]  /*0a30*/  FFMA R34, R8, R13, R9 ;  /* 0x0000000d08227223 */ /* 0x000fc60000000009 */
[----:B------:R-:W2:Y:S04]  /*0a40*/  LDS.128 R8, [R7+0x20] ;  /* 0x0000200007087984 */ /* 0x000ea80000000c00 */
[----:B------:R-:W3:Y:S01]  /*0a50*/  LDS R13, [R22+0x280] ;  /* 0x00028000160d7984 */ /* 0x000ee20000000800 */
[----:B-1----:R-:W-:-:S03]  /*0a60*/  FFMA R31, R31, R14, R34 ;  /* 0x0000000e1f1f7223 */ /* 0x002fc60000000022 */
[----:B------:R-:W-:Y:S01]  /*0a70*/  LDS R34, [R22+0x340] ;  /* 0x0003400016227984 */ /* 0x000fe20000000800 */
[----:B0-----:R-:W-:-:S04]  /*0a80*/  FFMA R15, R12, R15, R31 ;  /* 0x0000000f0c0f7223 */ /* 0x001fc8000000001f */
[----:B--2---:R-:W-:Y:S01]  /*0a90*/  FFMA R33, R8, R33, R15 ;  /* 0x0000002108217223 */ /* 0x004fe2000000000f */
[----:B------:R-:W-:-:S03]  /*0aa0*/  IADD3 R15, PT, PT, R25, 0x10, RZ ;  /* 0x00000010190f7810 */ /* 0x000fc60007ffe0ff */
[----:B------:R-:W-:Y:S02]  /*0ab0*/  FFMA R32, R32, R9, R33 ;  /* 0x0000000920207223 */ /* 0x000fe40000000021 */
[----:B------:R-:W-:Y:S01]  /*0ac0*/  IMAD.WIDE.U32 R18, R15, 0x4, R18 ;  /* 0x000000040f127825 */ /* 0x000fe200078e0012 */
[----:B------:R-:W0:Y:S03]  /*0ad0*/  LDS R9, [R22+0x2c0] ;  /* 0x0002c00016097984 */ /* 0x000e260000000800 */
[----:B---3--:R-:W-:Y:S01]  /*0ae0*/  FFMA R10, R13, R10, R32 ;  /* 0x0000000a0d0a7223 */ /* 0x008fe20000000020 */
[----:B------:R-:W-:Y:S04]  /*0af0*/  LDS R33, [R22+0x380] ;  /* 0x0003800016217984 */ /* 0x000fe80000000800 */
[----:B------:R-:W-:Y:S04]  /*0b00*/  LDS R32, [R22+0x3c0] ;  /* 0x0003c00016207984 */ /* 0x000fe80000000800 */
[----:B------:R-:W1:Y:S01]  /*0b10*/  LDS.128 R12, [R7+0x30] ;  /* 0x00003000070c7984 */ /* 0x000e620000000c00 */
[----:B------:R-:W-:Y:S06]  /*0b20*/  BAR.SYNC.DEFER_BLOCKING 0x0 ;  /* 0x0000000000007b1d */ /* 0x000fec0000010000 */
[----:B------:R-:W2:Y:S04]  /*0b30*/  LDG.E R18, desc[UR8][R18.64] ;  /* 0x0000000812127981 */ /* 0x000ea8000c1e1900 */
[----:B------:R0:W3:Y:S02]  /*0b40*/  LDG.E R16, desc[UR8][R16.64] ;  /* 0x0000000810107981 */ /* 0x0000e4000c1e1900 */
[----:B0-----:R-:W-:-:S04]  /*0b50*/  FFMA R17, R9, R11, R10 ;  /* 0x0000000b09117223 */ /* 0x001fc8000000000a */
[----:B-1----:R-:W-:-:S04]  /*0b60*/  FFMA R35, R12, R35, R17 ;  /* 0x000000230c237223 */ /* 0x002fc80000000011 */
[----:B------:R-:W-:-:S04]  /*0b70*/  FFMA R34, R34, R13, R35 ;  /* 0x0000000d22227223 */ /* 0x000fc80000000023 */
[----:B------:R-:W-:-:S04]  /*0b80*/  FFMA R33, R33, R14, R34 ;  /* 0x0000000e21217223 */ /* 0x000fc80000000022 */
[----:B------:R-:W-:Y:S01]  /*0b90*/  FFMA R17, R32, R15, R33 ;  /* 0x0000000f20117223 */ /* 0x000fe20000000021 */
[----:B------:R-:W-:-:S04]  /*0ba0*/  IADD3 R27, PT, PT, R27, 0x4, RZ ;  /* 0x000000041b1b7810 */ /* 0x000fc80007ffe0ff */
[----:B------:R-:W-:Y:S02]  /*0bb0*/  ISETP.NE.AND P0, PT, R27, RZ, PT ;  /* 0x000000ff1b00720c */ /* 0x000fe40003f05270 */
[----:B------:R-:W-:Y:S02]  /*0bc0*/  IADD3 R25, PT, PT, R25, 0x40, RZ ;  /* 0x0000004019197810 */ /* 0x000fe40007ffe0ff */
[C---:B------:R-:W-:Y:S02]  /*0bd0*/  LEA R30, R5.reuse, R30, 0x6 ;  /* 0x0000001e051e7211 */ /* 0x040fe400078e30ff */
[C---:B------:R-:W-:Y:S02]  /*0be0*/  LEA R28, R5.reuse, R28, 0x6 ;  /* 0x0000001c051c7211 */ /* 0x040fe400078e30ff */
[C---:B------:R-:W-:Y:S02]  /*0bf0*/  LEA R26, R5.reuse, R26, 0x6 ;  /* 0x0000001a051a7211 */ /* 0x040fe400078e30ff */
[----:B------:R-:W-:Y:S01]  /*0c00*/  LEA R24, R5, R24, 0x6 ;  /* 0x0000001805187211 */ /* 0x000fe200078e30ff */
        /* <DEDUP_REMOVED lines=8> */
[----:B------:R-:W-:Y:S04]  /*0c90*/  LDS R33, [R22+0x100] ;  /* 0x0001000016217984 */ /* 0x000fe80000000800 */
[----:B------:R-:W4:Y:S04]  /*0ca0*/  LDS.128 R12, [R7+0x10] ;  /* 0x00001000070c7984 */ /* 0x000f280000000c00 */
[----:B------:R-:W5:Y:S04]  /*0cb0*/  LDS R32, [R22+0x140] ;  /* 0x0001400016207984 */ /* 0x000f680000000800 */
[----:B------:R-:W5:Y:S01]  /*0cc0*/  LDS R35, [R22+0x180] ;  /* 0x0001800016237984 */ /* 0x000f620000000800 */
[----:B0-----:R-:W-:-:S03]  /*0cd0*/  FFMA R17, R8, R31, R17 ;  /* 0x0000001f08117223 */ /* 0x001fc60000000011 */
[----:B------:R-:W0:Y:S01]  /*0ce0*/  LDS R8, [R22+0x1c0] ;  /* 0x0001c00016087984 */ /* 0x000e220000000800 */
[----:B-1----:R-:W-:-:S03]  /*0cf0*/  FFMA R36, R36, R9, R17 ;  /* 0x0000000924247223 */ /* 0x002fc60000000011 */
[----:B------:R-:W-:Y:S04]  /*0d00*/  LDS R31, [R22+0x200] ;  /* 0x00020000161f7984 */ /* 0x000fe80000000800 */
[----:B------:R-:W1:Y:S01]  /*0d10*/  LDS.128 R16, [R7+0x20] ;  /* 0x0000200007107984 */ /* 0x000e620000000c00 */
[----:B--2---:R-:W-:-:S04]  /*0d20*/  FFMA R37, R37, R10, R36 ;  /* 0x0000000a25257223 */ /* 0x004fc80000000024 */
[----:B---3--:R-:W-:-:S04]  /*0d30*/  FFMA R11, R34, R11, R37 ;  /* 0x0000000b220b7223 */ /* 0x008fc80000000025 */
[----:B----4-:R-:W-:Y:S02]  /*0d40*/  FFMA R11, R12, R33, R11 ;  /* 0x000000210c0b7223 */ /* 0x010fe4000000000b */
[----:B------:R-:W2:Y:S02]  /*0d50*/  LDS R12, [R22+0x240] ;  /* 0x00024000160c7984 */ /* 0x000ea40000000800 */
[----:B-----5:R-:W-:Y:S02]  /*0d60*/  FFMA R32, R32, R13, R11 ;  /* 0x0000000d20207223 */ /* 0x020fe4000000000b */
[----:B------:R-:W3:Y:S02]  /*0d70*/  LDS R13, [R22+0x280] ;  /* 0x00028000160d7984 */ /* 0x000ee40000000800 */
[----:B------:R-:W-:Y:S02]  /*0d80*/  FFMA R35, R35, R14, R32 ;  /* 0x0000000e23237223 */ /* 0x000fe40000000020 */
[----:B------:R-:W4:Y:S04]  /*0d90*/  LDS R14, [R22+0x2c0] ;  /* 0x0002c000160e7984 */ /* 0x000f280000000800 */
[----:B------:R-:W-:Y:S01]  /*0da0*/  LDS R32, [R22+0x340] ;  /* 0x0003400016207984 */ /* 0x000fe20000000800 */
[----:B0-----:R-:W-:-:S03]  /*0db0*/  FFMA R35, R8, R15, R35 ;  /* 0x0000000f08237223 */ /* 0x001fc60000000023 */
[----:B------:R-:W-:Y:S04]  /*0dc0*/  LDS R15, [R22+0x300] ;  /* 0x00030000160f7984 */ /* 0x000fe80000000800 */
[----:B------:R-:W0:Y:S01]  /*0dd0*/  LDS.128 R8, [R7+0x30] ;  /* 0x0000300007087984 */ /* 0x000e220000000c00 */
[----:B-1----:R-:W-:-:S03]  /*0de0*/  FFMA R35, R16, R31, R35 ;  /* 0x0000001f10237223 */ /* 0x002fc60000000023 */
[----:B------:R-:W1:Y:S04]  /*0df0*/  LDS R31, [R22+0x380] ;  /* 0x00038000161f7984 */ /* 0x000e680000000800 */
[----:B------:R-:W5:Y:S01]  /*0e00*/  LDS R16, [R22+0x3c0] ;  /* 0x0003c00016107984 */ /* 0x000f620000000800 */
[----:B--2---:R-:W-:-:S04]  /*0e10*/  FFMA R12, R12, R17, R35 ;  /* 0x000000110c0c7223 */ /* 0x004fc80000000023 */
[----:B---3--:R-:W-:-:S04]  /*0e20*/  FFMA R13, R13, R18, R12 ;  /* 0x000000120d0d7223 */ /* 0x008fc8000000000c */
[----:B----4-:R-:W-:-:S04]  /*0e30*/  FFMA R13, R14, R19, R13 ;  /* 0x000000130e0d7223 */ /* 0x010fc8000000000d */
[----:B0-----:R-:W-:-:S04]  /*0e40*/  FFMA R13, R8, R15, R13 ;  /* 0x0000000f080d7223 */ /* 0x001fc8000000000d */
[----:B------:R-:W-:-:S04]  /*0e50*/  FFMA R32, R32, R9, R13 ;  /* 0x0000000920207223 */ /* 0x000fc8000000000d */
[----:B-1----:R-:W-:-:S04]  /*0e60*/  FFMA R31, R31, R10, R32 ;  /* 0x0000000a1f1f7223 */ /* 0x002fc80000000020 */
[----:B-----5:R-:W-:Y:S01]  /*0e70*/  FFMA R31, R16, R11, R31 ;  /* 0x0000000b101f7223 */ /* 0x020fe2000000001f */
[----:B------:R-:W-:Y:S06]  /*0e80*/  BAR.SYNC.DEFER_BLOCKING 0x0 ;  /* 0x0000000000007b1d */ /* 0x000fec0000010000 */
[----:B------:R-:W-:Y:S05]  /*0e90*/  @P0 BRA `(.L_x_2) ;  /* 0xfffffff4000c0947 */ /* 0x000fea000383ffff */
.L_x_1:
[----:B------:R-:W-:-:S13]  /*0ea0*/  LOP3.LUT P0, R8, R29, 0x3, RZ, 0xc0, !PT ;  /* 0x000000031d087812 */ /* 0x000fda000780c0ff */
[----:B------:R-:W-:Y:S05]  /*0eb0*/  @!P0 BRA `(.L_x_0) ;  /* 0x0000000800848947 */ /* 0x000fea0003800000 */
[----:B------:R-:W-:Y:S02]  /*0ec0*/  ISETP.NE.AND P0, PT, R8, 0x1, PT ;  /* 0x000000010800780c */ /* 0x000fe40003f05270 */
[----:B------:R-:W-:-:S04]  /*0ed0*/  LOP3.LUT R29, R29, 0x1, RZ, 0xc0, !PT ;  /* 0x000000011d1d7812 */ /* 0x000fc800078ec0ff */
[----:B------:R-:W-:-:S07]  /*0ee0*/  ISETP.NE.U32.AND P1, PT, R29, 0x1, PT ;  /* 0x000000011d00780c */ /* 0x000fce0003f25070 */
[----:B------:R-:W-:Y:S06]  /*0ef0*/  @!P0 BRA `(.L_x_3) ;  /* 0x0000000400988947 */ /* 0x000fec0003800000 */
[----:B------:R-:W0:Y:S01]  /*0f00*/  LDC.64 R16, c[0x0][0x380] ;  /* 0x0000e000ff107b82 */ /* 0x000e220000000a00 */
[C---:B------:R-:W-:Y:S02]  /*0f10*/  LEA R18, R0.reuse, R3, 0x4 ;  /* 0x0000000300127211 */ /* 0x040fe400078e20ff */
[----:B------:R-:W-:-:S03]  /*0f20*/  LEA R19, R0, R21, 0x4 ;  /* 0x0000001500137211 */ /* 0x000fc600078e20ff */
[----:B------:R-:W-:Y:S02]  /*0f30*/  IMAD R13, R18, R5, R4 ;  /* 0x00000005120d7224 */ /* 0x000fe400078e0204 */
[----:B------:R-:W1:Y:S01]  /*0f40*/  LDC.64 R32, c[0x0][0x388] ;  /* 0x0000e200ff207b82 */ /* 0x000e620000000a00 */
[----:B0-----:R-:W-:-:S05]  /*0f50*/  IMAD.WIDE.U32 R8, R19, 0x4, R16 ;  /* 0x0000000413087825 */ /* 0x001fca00078e0010 */
[----:B------:R-:W2:Y:S01]  /*0f60*/  LDG.E R23, desc[UR8][R8.64] ;  /* 0x0000000808177981 */ /* 0x000ea2000c1e1900 */
[----:B-1----:R-:W-:-:S05]  /*0f70*/  IMAD.WIDE.U32 R12, R13, 0x4, R32 ;  /* 0x000000040d0c7825 */ /* 0x002fca00078e0020 */
[----:B------:R-:W3:Y:S01]  /*0f80*/  LDG.E R22, desc[UR8][R12.64] ;  /* 0x000000080c167981 */ /* 0x000ee2000c1e1900 */
[----:B------:R-:W-:-:S04]  /*0f90*/  UIADD3 UR5, UPT, UPT, UR4, 0x400, URZ ;  /* 0x0000040004057890 */ /* 0x000fc8000fffe0ff */
[----:B------:R-:W-:Y:S01]  /*0fa0*/  ULEA UR5, UR6, UR5, 0x18 ;  /* 0x0000000506057291 */ /* 0x000fe2000f8ec0ff */
[----:B------:R-:W-:-:S05]  /*0fb0*/  LEA R30, R2, R7, 0x2 ;  /* 0x00000007021e7211 */ /* 0x000fca00078e10ff */
[----:B------:R-:W-:-:S04]  /*0fc0*/  LEA R20, R2, UR5, 0x2 ;  /* 0x0000000502147c11 */ /* 0x000fc8000f8e10ff */
[----:B------:R-:W-:Y:S02]  /*0fd0*/  LEA R25, R3, R20, 0x6 ;  /* 0x0000001403197211 */ /* 0x000fe400078e30ff */
[----:B------:R-:W-:Y:S01]  /*0fe0*/  IADD3 R18, PT, PT, R18, 0x10, RZ ;  /* 0x0000001012127810 */ /* 0x000fe20007ffe0ff */
        /* <DEDUP_REMOVED lines=11> */
[----:B------:R-:W5:Y:S04]  /*10a0*/  LDS R23, [R20+0x180] ;  /* 0x0001800014177984 */ /* 0x000f680000000800 */
[----:B------:R-:W5:Y:S04]  /*10b0*/  LDS R22, [R20+0x1c0] ;  /* 0x0001c00014167984 */ /* 0x000f680000000800 */
[----:B------:R-:W-:Y:S01]  /*10c0*/  LDS R36, [R20+0x200] ;  /* 0x0002000014247984 */ /* 0x000fe20000000800 */
[----:B0-----:R-:W-:-:S03]  /*10d0*/  FFMA R8, R8, R26, R31 ;  /* 0x0000001a08087223 */ /* 0x001fc6000000001f */
[----:B------:R-:W-:Y:S01]  /*10e0*/  LDS R34, [R20+0x2c0] ;  /* 0x0002c00014227984 */ /* 0x000fe20000000800 */
[----:B-1----:R-:W-:-:S03]  /*10f0*/  FFMA R9, R29, R9, R8 ;  /* 0x000000091d097223 */ /* 0x002fc60000000008 */
[----:B------:R-:W-:Y:S01]  /*1100*/  LDS R31, [R20+0x380] ;  /* 0x00038000141f7984 */ /* 0x000fe20000000800 */
[----:B--2---:R-:W-:-:S03]  /*1110*/  FFMA R10, R28, R10, R9 ;  /* 0x0000000a1c0a7223 */ /* 0x004fc60000000009 */
[----:B------:R-:W-:Y:S01]  /*1120*/  LDS R29, [R20+0x300] ;  /* 0x00030000141d7984 */ /* 0x000fe20000000800 */
[----:B---3--:R-:W-:Y:S01]  /*1130*/  FFMA R11, R35, R11, R10 ;  /* 0x0000000b230b7223 */ /* 0x008fe2000000000a */
[----:B------:R-:W-:Y:S02]  /*1140*/  IMAD R9, R18, R5, R4 ;  /* 0x0000000512097224 */ /* 0x000fe400078e0204 */
[----:B------:R-:W-:Y:S04]  /*1150*/  LDS R28, [R20+0x240] ;  /* 0x00024000141c7984 */ /* 0x000fe80000000800 */
[----:B------:R-:W-:Y:S01]  /*1160*/  LDS R35, [R20+0x280] ;  /* 0x0002800014237984 */ /* 0x000fe20000000800 */
[----:B----4-:R-:W-:-:S03]  /*1170*/  FFMA R11, R12, R27, R11 ;  /* 0x0000001b0c0b7223 */ /* 0x010fc6000000000b */
[----:B------:R-:W-:Y:S01]  /*1180*/  LDS R26, [R20+0x3c0] ;  /* 0x0003c000141a7984 */ /* 0x000fe20000000800 */
[----:B-----5:R-:W-:Y:S01]  /*1190*/  FFMA R24, R24, R13, R11 ;  /* 0x0000000d18187223 */ /* 0x020fe2000000000b */
[----:B------:R-:W-:Y:S01]  /*11a0*/  IADD3 R13, PT, PT, R19, 0x10, RZ ;  /* 0x00000010130d7810 */ /* 0x000fe20007ffe0ff */
[----:B------:R-:W-:-:S04]  /*11b0*/  IMAD.WIDE.U32 R32, R9, 0x4, R32 ;  /* 0x0000000409207825 */ /* 0x000fc800078e0020 */
[----:B------:R-:W-:Y:S01]  /*11c0*/  FFMA R23, R23, R14, R24 ;  /* 0x0000000e17177223 */ /* 0x000fe20000000018 */
[----:B------:R-:W0:Y:S01]  /*11d0*/  LDS.128 R8, [R7+0x20] ;  /* 0x0000200007087984 */ /* 0x000e220000000c00 */
[----:B------:R-:W-:-:S03]  /*11e0*/  IMAD.WIDE.U32 R12, R13, 0x4, R16 ;  /* 0x000000040d0c7825 */ /* 0x000fc600078e0010 */
[----:B------:R-:W-:Y:S04]  /*11f0*/  LDS R24, [R20+0x340] ;  /* 0x0003400014187984 */ /* 0x000fe80000000800 */
[----:B------:R-:W1:Y:S01]  /*1200*/  LDS.128 R16, [R7+0x30] ;  /* 0x0000300007107984 */ /* 0x000e620000000c00 */
[----:B------:R-:W-:Y:S06]  /*1210*/  BAR.SYNC.DEFER_BLOCKING 0x0 ;  /* 0x0000000000007b1d */ /* 0x000fec0000010000 */
[----:B------:R-:W2:Y:S04]  /*1220*/  LDG.E R13, desc[UR8][R12.64] ;  /* 0x000000080c0d7981 */ /* 0x000ea8000c1e1900 */
[----:B------:R3:W4:Y:S01]  /*1230*/  LDG.E R32, desc[UR8][R32.64] ;  /* 0x0000000820207981 */ /* 0x000722000c1e1900 */
[----:B------:R-:W-:-:S04]  /*1240*/  FFMA R27, R22, R15, R23 ;  /* 0x0000000f161b7223 */ /* 0x000fc80000000017 */
[----:B0-----:R-:W-:-:S04]  /*1250*/  FFMA R37, R8, R36, R27 ;  /* 0x0000002408257223 */ /* 0x001fc8000000001b */
[----:B------:R-:W-:-:S04]  /*1260*/  FFMA R8, R28, R9, R37 ;  /* 0x000000091c087223 */ /* 0x000fc80000000025 */
[----:B------:R-:W-:-:S04]  /*1270*/  FFMA R35, R35, R10, R8 ;  /* 0x0000000a23237223 */ /* 0x000fc80000000008 */
[----:B------:R-:W-:-:S04]  /*1280*/  FFMA R35, R34, R11, R35 ;  /* 0x0000000b22237223 */ /* 0x000fc80000000023 */
[----:B-1----:R-:W-:-:S04]  /*1290*/  FFMA R29, R16, R29, R35 ;  /* 0x0000001d101d7223 */ /* 0x002fc80000000023 */
[----:B------:R-:W-:-:S04]  /*12a0*/  FFMA R24, R24, R17, R29 ;  /* 0x0000001118187223 */ /* 0x000fc8000000001d */
[----:B------:R-:W-:-:S04]  /*12b0*/  FFMA R31, R31, R18, R24 ;  /* 0x000000121f1f7223 */ /* 0x000fc80000000018 */
[----:B---3--:R-:W-:Y:S01]  /*12c0*/  FFMA R33, R26, R19, R31 ;  /* 0x000000131a217223 */ /* 0x008fe2000000001f */
[----:B------:R-:W-:Y:S01]  /*12d0*/  IADD3 R0, PT, PT, R0, 0x2, RZ ;  /* 0x0000000200007810 */ /* 0x000fe20007ffe0ff */
[----:B--2---:R-:W-:Y:S04]  /*12e0*/  STS [R30], R13 ;  /* 0x0000000d1e007388 */ /* 0x004fe80000000800 */
[----:B----4-:R-:W-:Y:S01]  /*12f0*/  STS [R25], R32 ;  /* 0x0000002019007388 */ /* 0x010fe20000000800 */
        /* <DEDUP_REMOVED lines=11> */
[----:B------:R-:W-:Y:S04]  /*13b0*/  LDS R31, [R20+0x200] ;  /* 0x00020000141f7984 */ /* 0x000fe80000000800 */
[----:B------:R-:W5:Y:S01]  /*13c0*/  LDS.128 R16, [R7+0x20] ;  /* 0x0000200007107984 */ /* 0x000f620000000c00 */
[----:B0-----:R-:W-:-:S03]  /*13d0*/  FFMA R23, R12, R23, R33 ;  /* 0x000000170c177223 */ /* 0x001fc60000000021 */
[----:B------:R-:W0:Y:S01]  /*13e0*/  LDS R26, [R20+0x240] ;  /* 0x00024000141a7984 */ /* 0x000e220000000800 */
[----:B-1----:R-:W-:-:S03]  /*13f0*/  FFMA R22, R22, R13, R23 ;  /* 0x0000000d16167223 */ /* 0x002fc60000000017 */
[----:B------:R-:W1:Y:S01]  /*1400*/  LDS R23, [R20+0x280] ;  /* 0x0002800014177984 */ /* 0x000e620000000800 */
[----:B--2---:R-:W-:-:S03]  /*1410*/  FFMA R27, R27, R14, R22 ;  /* 0x0000000e1b1b7223 */ /* 0x004fc60000000016 */
[----:B------:R-:W2:Y:S01]  /*1420*/  LDS R22, [R20+0x2c0] ;  /* 0x0002c00014167984 */ /* 0x000ea20000000800 */
[----:B---3--:R-:W-:-:S03]  /*1430*/  FFMA R33, R28, R15, R27 ;  /* 0x0000000f1c217223 */ /* 0x008fc6000000001b */
[----:B------:R-:W-:Y:S04]  /*1440*/  LDS R27, [R20+0x300] ;  /* 0x00030000141b7984 */ /* 0x000fe80000000800 */
[----:B------:R-:W3:Y:S01]  /*1450*/  LDS.128 R12, [R7+0x30] ;  /* 0x00003000070c7984 */ /* 0x000ee20000000c00 */
[----:B----4-:R-:W-:-:S03]  /*1460*/  FFMA R33, R8, R25, R33 ;  /* 0x0000001908217223 */ /* 0x010fc60000000021 */
[----:B------:R-:W4:Y:S04]  /*1470*/  LDS R28, [R20+0x340] ;  /* 0x00034000141c7984 */ /* 0x000f280000000800 */
[----:B------:R-:W4:Y:S01]  /*1480*/  LDS R25, [R20+0x380] ;  /* 0x0003800014197984 */ /* 0x000f220000000800 */
[----:B-----5:R-:W-:-:S03]  /*1490*/  FFMA R30, R30, R9, R33 ;  /* 0x000000091e1e7223 */ /* 0x020fc60000000021 */
[----:B------:R-:W5:Y:S01]  /*14a0*/  LDS R8, [R20+0x3c0] ;  /* 0x0003c00014087984 */ /* 0x000f620000000800 */
[----:B------:R-:W-:-:S04]  /*14b0*/  FFMA R29, R29, R10, R30 ;  /* 0x0000000a1d1d7223 */ /* 0x000fc8000000001e */
[----:B------:R-:W-:-:S04]  /*14c0*/  FFMA R11, R24, R11, R29 ;  /* 0x0000000b180b7223 */ /* 0x000fc8000000001d */
[----:B------:R-:W-:-:S04]  /*14d0*/  FFMA R11, R16, R31, R11 ;  /* 0x0000001f100b7223 */ /* 0x000fc8000000000b */
[----:B0-----:R-:W-:-:S04]  /*14e0*/  FFMA R26, R26, R17, R11 ;  /* 0x000000111a1a7223 */ /* 0x001fc8000000000b */
[----:B-1----:R-:W-:-:S04]  /*14f0*/  FFMA R23, R23, R18, R26 ;  /* 0x0000001217177223 */ /* 0x002fc8000000001a */
[----:B--2---:R-:W-:-:S04]  /*1500*/  FFMA R19, R22, R19, R23 ;  /* 0x0000001316137223 */ /* 0x004fc80000000017 */
[----:B---3--:R-:W-:-:S04]  /*1510*/  FFMA R19, R12, R27, R19 ;  /* 0x0000001b0c137223 */ /* 0x008fc80000000013 */
[----:B----4-:R-:W-:-:S04]  /*1520*/  FFMA R28, R28, R13, R19 ;  /* 0x0000000d1c1c7223 */ /* 0x010fc80000000013 */
[----:B------:R-:W-:-:S04]  /*1530*/  FFMA R25, R25, R14, R28 ;  /* 0x0000000e19197223 */ /* 0x000fc8000000001c */
[----:B-----5:R-:W-:Y:S01]  /*1540*/  FFMA R31, R8, R15, R25 ;  /* 0x0000000f081f7223 */ /* 0x020fe20000000019 */
[----:B------:R-:W-:Y:S06]  /*1550*/  BAR.SYNC.DEFER_BLOCKING 0x0 ;  /* 0x0000000000007b1d */ /* 0x000fec0000010000 */
.L_x_3:
[----:B------:R-:W-:Y:S05]  /*1560*/  @P1 BRA `(.L_x_0) ;  /* 0x0000000000d81947 */ /* 0x000fea0003800000 */
[----:B------:R-:W0:Y:S01]  /*1570*/  LDC.64 R8, c[0x0][0x380] ;  /* 0x0000e000ff087b82 */ /* 0x000e220000000a00 */
[C---:B------:R-:W-:Y:S02]  /*1580*/  LEA R10, R0.reuse, R3, 0x4 ;  /* 0x00000003000a7211 */ /* 0x040fe400078e20ff */
[----:B------:R-:W-:-:S03]  /*1590*/  LEA R21, R0, R21, 0x4 ;  /* 0x0000001500157211 */ /* 0x000fc600078e20ff */
[----:B------:R-:W-:Y:S02]  /*15a0*/  IMAD R11, R10, R5, R4 ;  /* 0x000000050a0b7224 */ /* 0x000fe400078e0204 */
[----:B------:R-:W1:Y:S01]  /*15b0*/  LDC.64 R12, c[0x0][0x388] ;  /* 0x0000e200ff0c7b82 */ /* 0x000e620000000a00 */
[----:B0-----:R-:W-:-:S05]  /*15c0*/  IMAD.WIDE.U32 R8, R21, 0x4, R8 ;  /* 0x0000000415087825 */ /* 0x001fca00078e0008 */
[----:B------:R-:W2:Y:S01]  /*15d0*/  LDG.E R14, desc[UR8][R8.64] ;  /* 0x00000008080e7981 */ /* 0x000ea2000c1e1900 */
[----:B-1----:R-:W-:-:S06]  /*15e0*/  IMAD.WIDE.U32 R12, R11, 0x4, R12 ;  /* 0x000000040b0c7825 */ /* 0x002fcc00078e000c */
[----:B------:R-:W3:Y:S01]  /*15f0*/  LDG.E R12, desc[UR8][R12.64] ;  /* 0x000000080c0c7981 */ /* 0x000ee2000c1e1900 */
[----:B------:R-:W-:-:S04]  /*1600*/  UIADD3 UR4, UPT, UPT, UR4, 0x400, URZ ;  /* 0x0000040004047890 */ /* 0x000fc8000fffe0ff */
[----:B------:R-:W-:Y:S01]  /*1610*/  ULEA UR4, UR6, UR4, 0x18 ;  /* 0x0000000406047291 */ /* 0x000fe2000f8ec0ff */
[----:B------:R-:W-:-:S05]  /*1620*/  LEA R15, R2, R7, 0x2 ;  /* 0x00000007020f7211 */ /* 0x000fca00078e10ff */
[----:B------:R-:W-:-:S04]  /*1630*/  LEA R0, R2, UR4, 0x2 ;  /* 0x0000000402007c11 */ /* 0x000fc8000f8e10ff */
        /* <DEDUP_REMOVED lines=26> */
[----:B------:R-:W4:Y:S01]  /*17e0*/  LDS R10, [R0+0x340] ;  /* 0x00034000000a7984 */ /* 0x000f220000000800 */
[----:B-----5:R-:W-:-:S03]  /*17f0*/  FFMA R2, R2, R17, R3 ;  /* 0x0000001102027223 */ /* 0x020fc60000000003 */
[----:B------:R-:W5:Y:S04]  /*1800*/  LDS R16, [R0+0x380] ;  /* 0x0003800000107984 */ /* 0x000f680000000800 */
        /* <DEDUP_REMOVED lines=9> */
[----:B-----5:R-:W-:-:S04]  /*18a0*/  FFMA R16, R16, R30, R9 ;  /* 0x0000001e10107223 */ /* 0x020fc80000000009 */
[----:B------:R-:W-:Y:S01]  /*18b0*/  FFMA R31, R3, R31, R16 ;  /* 0x0000001f031f7223 */ /* 0x000fe20000000010 */
[----:B------:R-:W-:Y:S06]  /*18c0*/  BAR.SYNC.DEFER_BLOCKING 0x0 ;  /* 0x0000000000007b1d */ /* 0x000fec0000010000 */
.L_x_0:
[----:B------:R-:W0:Y:S01]  /*18d0*/  LDC.64 R2, c[0x0][0x390] ;  /* 0x0000e400ff027b82 */ /* 0x000e220000000a00 */
[----:B------:R-:W-:-:S04]  /*18e0*/  IMAD R5, R6, R5, R4 ;  /* 0x0000000506057224 */ /* 0x000fc800078e0204 */
[----:B0-----:R-:W-:-:S05]  /*18f0*/  IMAD.WIDE R2, R5, 0x4, R2 ;  /* 0x0000000405027825 */ /* 0x001fca00078e0202 */
[----:B------:R-:W-:Y:S01]  /*1900*/  STG.E desc[UR8][R2.64], R31 ;  /* 0x0000001f02007986 */ /* 0x000fe2000c101908 */
[----:B------:R-:W-:Y:S05]  /*1910*/  EXIT ;  /* 0x000000000000794d */ /* 0x000fea0003800000 */
.L_x_4:
[----:B------:R-:W-:-:S00]  /*1920*/  BRA `(.L_x_4) ;  /* 0xfffffffc00fc7947 */ /* 0x000fc0000383ffff */
[----:B------:R-:W-:-:S00]  /*1930*/  NOP ;  /* 0x0000000000007918 */ /* 0x000fc00000000000 */
        /* <DEDUP_REMOVED lines=12> */
.L_x_5:


//--------------------- .nv.shared._Z15matrixMulSharedPfS_S_i --------------------------
	.section	.nv.shared._Z15matrixMulSharedPfS_S_i,"aw",@nobits
	.sectionflags	@""
	.align	4
.nv.shared._Z15matrixMulSharedPfS_S_i:
	.zero		3072


//--------------------- .nv.shared.reserved.0     --------------------------
	.section	.nv.shared.reserved.0,"aw",@nobits
	.weak		__nv_reservedSMEM_offset_0_alias
	.size		__nv_reservedSMEM_offset_0_alias, 0, 64
	.other		__nv_reservedSMEM_offset_0_alias,@"STO_CUDA_RESERVED_SHARED STV_DEFAULT"
__nv_reservedSMEM_offset_0_alias:
	.zero		0
	.zero		64


//--------------------- .nv.constant0._Z15matrixMulSharedPfS_S_i --------------------------
	.section	.nv.constant0._Z15matrixMulSharedPfS_S_i,"a",@progbits
	.sectionflags	@""
	.align	4
.nv.constant0._Z15matrixMulSharedPfS_S_i:
	.zero		924


//--------------------- SYMBOLS --------------------------

	.type		.nv.reservedSmem.offset0,@object
	.size		.nv.reservedSmem.offset0,0x4
	.type		.nv.reservedSmem.cap,@object
	.size		.nv.reservedSmem.cap,0x4
